//
// Generated by NVIDIA NVVM Compiler
//
// Compiler Build ID: CL-36424714
// Cuda compilation tools, release 13.0, V13.0.88
// Based on NVVM 20.0.0
//

.version 9.0
.target sm_100
.address_size 64

	// .globl	_Z23matrixMultiplyOptimizedPfS_S_iii
// _ZZ23matrixMultiplyOptimizedPfS_S_iiiE7sharedA has been demoted
// _ZZ23matrixMultiplyOptimizedPfS_S_iiiE7sharedB has been demoted

.visible .entry _Z23matrixMultiplyOptimizedPfS_S_iii(
	.param .u64 .ptr .align 1 _Z23matrixMultiplyOptimizedPfS_S_iii_param_0,
	.param .u64 .ptr .align 1 _Z23matrixMultiplyOptimizedPfS_S_iii_param_1,
	.param .u64 .ptr .align 1 _Z23matrixMultiplyOptimizedPfS_S_iii_param_2,
	.param .u32 _Z23matrixMultiplyOptimizedPfS_S_iii_param_3,
	.param .u32 _Z23matrixMultiplyOptimizedPfS_S_iii_param_4,
	.param .u32 _Z23matrixMultiplyOptimizedPfS_S_iii_param_5
)
{
	.reg .pred 	%p<12>;
	.reg .b32 	%r<43>;
	.reg .b32 	%f<63>;
	.reg .b64 	%rd<13>;
	// demoted variable
	.shared .align 4 .b8 _ZZ23matrixMultiplyOptimizedPfS_S_iiiE7sharedA[1024];
	// demoted variable
	.shared .align 4 .b8 _ZZ23matrixMultiplyOptimizedPfS_S_iiiE7sharedB[1024];
	ld.param.u64 	%rd4, [_Z23matrixMultiplyOptimizedPfS_S_iii_param_0];
	ld.param.u64 	%rd5, [_Z23matrixMultiplyOptimizedPfS_S_iii_param_1];
	ld.param.u64 	%rd6, [_Z23matrixMultiplyOptimizedPfS_S_iii_param_2];
	ld.param.u32 	%r24, [_Z23matrixMultiplyOptimizedPfS_S_iii_param_3];
	ld.param.u32 	%r25, [_Z23matrixMultiplyOptimizedPfS_S_iii_param_4];
	ld.param.u32 	%r26, [_Z23matrixMultiplyOptimizedPfS_S_iii_param_5];
	mov.u32 	%r27, %ctaid.x;
	mov.u32 	%r28, %ctaid.y;
	mov.u32 	%r38, %tid.x;
	mov.u32 	%r40, %tid.y;
	shl.b32 	%r29, %r28, 4;
	add.s32 	%r3, %r29, %r40;
	shl.b32 	%r4, %r27, 4;
	add.s32 	%r5, %r4, %r38;
	setp.lt.s32 	%p1, %r26, 1;
	mov.f32 	%f62, 0f00000000;
	@%p1 bra 	$L__BB0_7;
	add.s32 	%r30, %r26, 15;
	shr.u32 	%r31, %r30, 4;
	shl.b32 	%r32, %r40, 6;
	mov.u32 	%r33, _ZZ23matrixMultiplyOptimizedPfS_S_iiiE7sharedA;
	add.s32 	%r6, %r33, %r32;
	shl.b32 	%r34, %r38, 2;
	add.s32 	%r7, %r6, %r34;
	mov.u32 	%r35, _ZZ23matrixMultiplyOptimizedPfS_S_iiiE7sharedB;
	add.s32 	%r9, %r35, %r34;
	add.s32 	%r8, %r9, %r32;
	neg.s32 	%r42, %r31;
	mad.lo.s32 	%r36, %r40, %r25, %r38;
	add.s32 	%r41, %r36, %r4;
	shl.b32 	%r12, %r25, 4;
	mad.lo.s32 	%r39, %r26, %r3, %r38;
	cvta.to.global.u64 	%rd1, %rd4;
	cvta.to.global.u64 	%rd2, %rd5;
	mov.f32 	%f62, 0f00000000;
$L__BB0_2:
	setp.ge.s32 	%p2, %r3, %r24;
	mul.wide.s32 	%rd7, %r39, 4;
	add.s64 	%rd3, %rd1, %rd7;
	setp.ge.s32 	%p3, %r38, %r26;
	mov.f32 	%f60, 0f00000000;
	or.pred  	%p4, %p2, %p3;
	@%p4 bra 	$L__BB0_4;
	ld.global.f32 	%f60, [%rd3];
$L__BB0_4:
	setp.ge.s32 	%p5, %r5, %r25;
	st.shared.f32 	[%r7], %f60;
	setp.ge.s32 	%p6, %r40, %r26;
	mov.f32 	%f61, 0f00000000;
	or.pred  	%p7, %p5, %p6;
	@%p7 bra 	$L__BB0_6;
	mul.wide.s32 	%rd8, %r41, 4;
	add.s64 	%rd9, %rd2, %rd8;
	ld.global.f32 	%f61, [%rd9];
$L__BB0_6:
	st.shared.f32 	[%r8], %f61;
	bar.sync 	0;
	ld.shared.f32 	%f12, [%r6];
	ld.shared.f32 	%f13, [%r9];
	fma.rn.f32 	%f14, %f12, %f13, %f62;
	ld.shared.f32 	%f15, [%r6+4];
	ld.shared.f32 	%f16, [%r9+64];
	fma.rn.f32 	%f17, %f15, %f16, %f14;
	ld.shared.f32 	%f18, [%r6+8];
	ld.shared.f32 	%f19, [%r9+128];
	fma.rn.f32 	%f20, %f18, %f19, %f17;
	ld.shared.f32 	%f21, [%r6+12];
	ld.shared.f32 	%f22, [%r9+192];
	fma.rn.f32 	%f23, %f21, %f22, %f20;
	ld.shared.f32 	%f24, [%r6+16];
	ld.shared.f32 	%f25, [%r9+256];
	fma.rn.f32 	%f26, %f24, %f25, %f23;
	ld.shared.f32 	%f27, [%r6+20];
	ld.shared.f32 	%f28, [%r9+320];
	fma.rn.f32 	%f29, %f27, %f28, %f26;
	ld.shared.f32 	%f30, [%r6+24];
	ld.shared.f32 	%f31, [%r9+384];
	fma.rn.f32 	%f32, %f30, %f31, %f29;
	ld.shared.f32 	%f33, [%r6+28];
	ld.shared.f32 	%f34, [%r9+448];
	fma.rn.f32 	%f35, %f33, %f34, %f32;
	ld.shared.f32 	%f36, [%r6+32];
	ld.shared.f32 	%f37, [%r9+512];
	fma.rn.f32 	%f38, %f36, %f37, %f35;
	ld.shared.f32 	%f39, [%r6+36];
	ld.shared.f32 	%f40, [%r9+576];
	fma.rn.f32 	%f41, %f39, %f40, %f38;
	ld.shared.f32 	%f42, [%r6+40];
	ld.shared.f32 	%f43, [%r9+640];
	fma.rn.f32 	%f44, %f42, %f43, %f41;
	ld.shared.f32 	%f45, [%r6+44];
	ld.shared.f32 	%f46, [%r9+704];
	fma.rn.f32 	%f47, %f45, %f46, %f44;
	ld.shared.f32 	%f48, [%r6+48];
	ld.shared.f32 	%f49, [%r9+768];
	fma.rn.f32 	%f50, %f48, %f49, %f47;
	ld.shared.f32 	%f51, [%r6+52];
	ld.shared.f32 	%f52, [%r9+832];
	fma.rn.f32 	%f53, %f51, %f52, %f50;
	ld.shared.f32 	%f54, [%r6+56];
	ld.shared.f32 	%f55, [%r9+896];
	fma.rn.f32 	%f56, %f54, %f55, %f53;
	ld.shared.f32 	%f57, [%r6+60];
	ld.shared.f32 	%f58, [%r9+960];
	fma.rn.f32 	%f62, %f57, %f58, %f56;
	bar.sync 	0;
	add.s32 	%r42, %r42, 1;
	setp.ne.s32 	%p8, %r42, 0;
	add.s32 	%r41, %r41, %r12;
	add.s32 	%r40, %r40, 16;
	add.s32 	%r39, %r39, 16;
	add.s32 	%r38, %r38, 16;
	@%p8 bra 	$L__BB0_2;
$L__BB0_7:
	setp.ge.s32 	%p9, %r3, %r24;
	setp.ge.s32 	%p10, %r5, %r25;
	or.pred  	%p11, %p9, %p10;
	@%p11 bra 	$L__BB0_9;
	mad.lo.s32 	%r37, %r25, %r3, %r5;
	cvta.to.global.u64 	%rd10, %rd6;
	mul.wide.u32 	%rd11, %r37, 4;
	add.s64 	%rd12, %rd10, %rd11;
	st.global.f32 	[%rd12], %f62;
$L__BB0_9:
	ret;

}
	// .globl	_Z20toPositiveOrNegativePiS_i
.visible .entry _Z20toPositiveOrNegativePiS_i(
	.param .u64 .ptr .align 1 _Z20toPositiveOrNegativePiS_i_param_0,
	.param .u64 .ptr .align 1 _Z20toPositiveOrNegativePiS_i_param_1,
	.param .u32 _Z20toPositiveOrNegativePiS_i_param_2
)
{
	.reg .pred 	%p<3>;
	.reg .b32 	%r<8>;
	.reg .b64 	%rd<8>;

	ld.param.u64 	%rd1, [_Z20toPositiveOrNegativePiS_i_param_0];
	ld.param.u64 	%rd2, [_Z20toPositiveOrNegativePiS_i_param_1];
	ld.param.u32 	%r2, [_Z20toPositiveOrNegativePiS_i_param_2];
	mov.u32 	%r3, %ctaid.x;
	mov.u32 	%r4, %ntid.x;
	mov.u32 	%r5, %tid.x;
	mad.lo.s32 	%r1, %r3, %r4, %r5;
	setp.ge.s32 	%p1, %r1, %r2;
	@%p1 bra 	$L__BB1_2;
	cvta.to.global.u64 	%rd3, %rd1;
	cvta.to.global.u64 	%rd4, %rd2;
	mul.wide.s32 	%rd5, %r1, 4;
	add.s64 	%rd6, %rd3, %rd5;
	ld.global.u32 	%r6, [%rd6];
	setp.gt.s32 	%p2, %r6, 0;
	selp.u32 	%r7, 1, 0, %p2;
	add.s64 	%rd7, %rd4, %rd5;
	st.global.u32 	[%rd7], %r7;
$L__BB1_2:
	ret;

}
	// .globl	_Z11naiveCumSumPiS_i
.visible .entry _Z11naiveCumSumPiS_i(
	.param .u64 .ptr .align 1 _Z11naiveCumSumPiS_i_param_0,
	.param .u64 .ptr .align 1 _Z11naiveCumSumPiS_i_param_1,
	.param .u32 _Z11naiveCumSumPiS_i_param_2
)
{
	.reg .pred 	%p<10>;
	.reg .b32 	%r<92>;
	.reg .b64 	%rd<28>;

	ld.param.u64 	%rd15, [_Z11naiveCumSumPiS_i_param_0];
	ld.param.u64 	%rd16, [_Z11naiveCumSumPiS_i_param_1];
	ld.param.u32 	%r25, [_Z11naiveCumSumPiS_i_param_2];
	cvta.to.global.u64 	%rd1, %rd16;
	cvta.to.global.u64 	%rd2, %rd15;
	setp.lt.s32 	%p1, %r25, 1;
	@%p1 bra 	$L__BB2_13;
	and.b32  	%r1, %r25, 15;
	setp.lt.u32 	%p2, %r25, 16;
	mov.b32 	%r86, 0;
	mov.u32 	%r85, %r86;
	@%p2 bra 	$L__BB2_4;
	and.b32  	%r86, %r25, 2147483632;
	neg.s32 	%r82, %r86;
	add.s64 	%rd25, %rd2, 32;
	add.s64 	%rd24, %rd1, 32;
	mov.b32 	%r85, 0;
$L__BB2_3:
	.pragma "nounroll";
	ld.global.u32 	%r28, [%rd25+-32];
	add.s32 	%r29, %r28, %r85;
	st.global.u32 	[%rd24+-32], %r29;
	ld.global.u32 	%r30, [%rd25+-28];
	add.s32 	%r31, %r30, %r29;
	st.global.u32 	[%rd24+-28], %r31;
	ld.global.u32 	%r32, [%rd25+-24];
	add.s32 	%r33, %r32, %r31;
	st.global.u32 	[%rd24+-24], %r33;
	ld.global.u32 	%r34, [%rd25+-20];
	add.s32 	%r35, %r34, %r33;
	st.global.u32 	[%rd24+-20], %r35;
	ld.global.u32 	%r36, [%rd25+-16];
	add.s32 	%r37, %r36, %r35;
	st.global.u32 	[%rd24+-16], %r37;
	ld.global.u32 	%r38, [%rd25+-12];
	add.s32 	%r39, %r38, %r37;
	st.global.u32 	[%rd24+-12], %r39;
	ld.global.u32 	%r40, [%rd25+-8];
	add.s32 	%r41, %r40, %r39;
	st.global.u32 	[%rd24+-8], %r41;
	ld.global.u32 	%r42, [%rd25+-4];
	add.s32 	%r43, %r42, %r41;
	st.global.u32 	[%rd24+-4], %r43;
	ld.global.u32 	%r44, [%rd25];
	add.s32 	%r45, %r44, %r43;
	st.global.u32 	[%rd24], %r45;
	ld.global.u32 	%r46, [%rd25+4];
	add.s32 	%r47, %r46, %r45;
	st.global.u32 	[%rd24+4], %r47;
	ld.global.u32 	%r48, [%rd25+8];
	add.s32 	%r49, %r48, %r47;
	st.global.u32 	[%rd24+8], %r49;
	ld.global.u32 	%r50, [%rd25+12];
	add.s32 	%r51, %r50, %r49;
	st.global.u32 	[%rd24+12], %r51;
	ld.global.u32 	%r52, [%rd25+16];
	add.s32 	%r53, %r52, %r51;
	st.global.u32 	[%rd24+16], %r53;
	ld.global.u32 	%r54, [%rd25+20];
	add.s32 	%r55, %r54, %r53;
	st.global.u32 	[%rd24+20], %r55;
	ld.global.u32 	%r56, [%rd25+24];
	add.s32 	%r57, %r56, %r55;
	st.global.u32 	[%rd24+24], %r57;
	ld.global.u32 	%r58, [%rd25+28];
	add.s32 	%r85, %r58, %r57;
	st.global.u32 	[%rd24+28], %r85;
	add.s32 	%r82, %r82, 16;
	add.s64 	%rd25, %rd25, 64;
	add.s64 	%rd24, %rd24, 64;
	setp.ne.s32 	%p3, %r82, 0;
	@%p3 bra 	$L__BB2_3;
$L__BB2_4:
	setp.eq.s32 	%p4, %r1, 0;
	@%p4 bra 	$L__BB2_13;
	and.b32  	%r10, %r25, 7;
	setp.lt.u32 	%p5, %r1, 8;
	@%p5 bra 	$L__BB2_7;
	mul.wide.u32 	%rd17, %r86, 4;
	add.s64 	%rd18, %rd2, %rd17;
	ld.global.u32 	%r59, [%rd18];
	add.s32 	%r60, %r59, %r85;
	add.s64 	%rd19, %rd1, %rd17;
	st.global.u32 	[%rd19], %r60;
	ld.global.u32 	%r61, [%rd18+4];
	add.s32 	%r62, %r61, %r60;
	st.global.u32 	[%rd19+4], %r62;
	ld.global.u32 	%r63, [%rd18+8];
	add.s32 	%r64, %r63, %r62;
	st.global.u32 	[%rd19+8], %r64;
	ld.global.u32 	%r65, [%rd18+12];
	add.s32 	%r66, %r65, %r64;
	st.global.u32 	[%rd19+12], %r66;
	ld.global.u32 	%r67, [%rd18+16];
	add.s32 	%r68, %r67, %r66;
	st.global.u32 	[%rd19+16], %r68;
	ld.global.u32 	%r69, [%rd18+20];
	add.s32 	%r70, %r69, %r68;
	st.global.u32 	[%rd19+20], %r70;
	ld.global.u32 	%r71, [%rd18+24];
	add.s32 	%r72, %r71, %r70;
	st.global.u32 	[%rd19+24], %r72;
	ld.global.u32 	%r73, [%rd18+28];
	add.s32 	%r85, %r73, %r72;
	st.global.u32 	[%rd19+28], %r85;
	add.s32 	%r86, %r86, 8;
$L__BB2_7:
	setp.eq.s32 	%p6, %r10, 0;
	@%p6 bra 	$L__BB2_13;
	and.b32  	%r15, %r25, 3;
	setp.lt.u32 	%p7, %r10, 4;
	@%p7 bra 	$L__BB2_10;
	mul.wide.u32 	%rd20, %r86, 4;
	add.s64 	%rd21, %rd2, %rd20;
	ld.global.u32 	%r74, [%rd21];
	add.s32 	%r75, %r74, %r85;
	add.s64 	%rd22, %rd1, %rd20;
	st.global.u32 	[%rd22], %r75;
	ld.global.u32 	%r76, [%rd21+4];
	add.s32 	%r77, %r76, %r75;
	st.global.u32 	[%rd22+4], %r77;
	ld.global.u32 	%r78, [%rd21+8];
	add.s32 	%r79, %r78, %r77;
	st.global.u32 	[%rd22+8], %r79;
	ld.global.u32 	%r80, [%rd21+12];
	add.s32 	%r85, %r80, %r79;
	st.global.u32 	[%rd22+12], %r85;
	add.s32 	%r86, %r86, 4;
$L__BB2_10:
	setp.eq.s32 	%p8, %r15, 0;
	@%p8 bra 	$L__BB2_13;
	mul.wide.u32 	%rd23, %r86, 4;
	add.s64 	%rd27, %rd1, %rd23;
	add.s64 	%rd26, %rd2, %rd23;
	neg.s32 	%r90, %r15;
$L__BB2_12:
	.pragma "nounroll";
	ld.global.u32 	%r81, [%rd26];
	add.s32 	%r85, %r81, %r85;
	st.global.u32 	[%rd27], %r85;
	add.s64 	%rd27, %rd27, 4;
	add.s64 	%rd26, %rd26, 4;
	add.s32 	%r90, %r90, 1;
	setp.ne.s32 	%p9, %r90, 0;
	@%p9 bra 	$L__BB2_12;
$L__BB2_13:
	ret;

}
	// .globl	_Z13maskAndCumSumPiS_S_i
.visible .entry _Z13maskAndCumSumPiS_S_i(
	.param .u64 .ptr .align 1 _Z13maskAndCumSumPiS_S_i_param_0,
	.param .u64 .ptr .align 1 _Z13maskAndCumSumPiS_S_i_param_1,
	.param .u64 .ptr .align 1 _Z13maskAndCumSumPiS_S_i_param_2,
	.param .u32 _Z13maskAndCumSumPiS_S_i_param_3
)
{
	.reg .pred 	%p<13>;
	.reg .b32 	%r<58>;
	.reg .b64 	%rd<33>;

	ld.param.u64 	%rd22, [_Z13maskAndCumSumPiS_S_i_param_0];
	ld.param.u64 	%rd23, [_Z13maskAndCumSumPiS_S_i_param_1];
	ld.param.u64 	%rd24, [_Z13maskAndCumSumPiS_S_i_param_2];
	ld.param.u32 	%r27, [_Z13maskAndCumSumPiS_S_i_param_3];
	cvta.to.global.u64 	%rd1, %rd24;
	cvta.to.global.u64 	%rd2, %rd22;
	cvta.to.global.u64 	%rd3, %rd23;
	setp.lt.s32 	%p1, %r27, 1;
	@%p1 bra 	$L__BB3_19;
	and.b32  	%r1, %r27, 3;
	setp.lt.u32 	%p2, %r27, 4;
	mov.b32 	%r55, 0;
	mov.u32 	%r49, %r55;
	@%p2 bra 	$L__BB3_13;
	and.b32  	%r55, %r27, 2147483644;
	neg.s32 	%r45, %r55;
	add.s64 	%rd29, %rd3, 4;
	add.s64 	%rd28, %rd1, 8;
	add.s64 	%rd27, %rd2, 8;
	mov.b32 	%r46, 0;
	mov.u32 	%r49, %r46;
$L__BB3_3:
	setp.eq.s32 	%p3, %r46, 0;
	@%p3 bra 	$L__BB3_6;
	ld.global.u32 	%r30, [%rd29+-8];
	and.b32  	%r31, %r30, -2147483647;
	setp.ne.s32 	%p4, %r31, 1;
	@%p4 bra 	$L__BB3_6;
	ld.global.u32 	%r32, [%rd27+-8];
	add.s32 	%r49, %r32, %r49;
$L__BB3_6:
	st.global.u32 	[%rd28+-8], %r49;
	ld.global.u32 	%r33, [%rd29+-4];
	and.b32  	%r34, %r33, -2147483647;
	setp.ne.s32 	%p5, %r34, 1;
	@%p5 bra 	$L__BB3_8;
	ld.global.u32 	%r35, [%rd27+-4];
	add.s32 	%r49, %r35, %r49;
$L__BB3_8:
	st.global.u32 	[%rd28+-4], %r49;
	ld.global.u32 	%r36, [%rd29];
	and.b32  	%r37, %r36, -2147483647;
	setp.ne.s32 	%p6, %r37, 1;
	@%p6 bra 	$L__BB3_10;
	ld.global.u32 	%r38, [%rd27];
	add.s32 	%r49, %r38, %r49;
$L__BB3_10:
	st.global.u32 	[%rd28], %r49;
	ld.global.u32 	%r39, [%rd29+4];
	and.b32  	%r40, %r39, -2147483647;
	setp.ne.s32 	%p7, %r40, 1;
	@%p7 bra 	$L__BB3_12;
	ld.global.u32 	%r41, [%rd27+4];
	add.s32 	%r49, %r41, %r49;
$L__BB3_12:
	st.global.u32 	[%rd28+4], %r49;
	add.s32 	%r46, %r46, 4;
	add.s32 	%r45, %r45, 4;
	add.s64 	%rd29, %rd29, 16;
	add.s64 	%rd28, %rd28, 16;
	add.s64 	%rd27, %rd27, 16;
	setp.ne.s32 	%p8, %r45, 0;
	@%p8 bra 	$L__BB3_3;
$L__BB3_13:
	setp.eq.s32 	%p9, %r1, 0;
	@%p9 bra 	$L__BB3_19;
	mul.wide.u32 	%rd25, %r55, 4;
	add.s64 	%rd26, %rd25, %rd3;
	add.s64 	%rd32, %rd26, -4;
	add.s64 	%rd31, %rd1, %rd25;
	add.s64 	%rd30, %rd2, %rd25;
	neg.s32 	%r54, %r1;
$L__BB3_15:
	.pragma "nounroll";
	setp.eq.s32 	%p10, %r55, 0;
	@%p10 bra 	$L__BB3_18;
	ld.global.u32 	%r42, [%rd32];
	and.b32  	%r43, %r42, -2147483647;
	setp.ne.s32 	%p11, %r43, 1;
	@%p11 bra 	$L__BB3_18;
	ld.global.u32 	%r44, [%rd30];
	add.s32 	%r49, %r44, %r49;
$L__BB3_18:
	st.global.u32 	[%rd31], %r49;
	add.s32 	%r55, %r55, 1;
	add.s64 	%rd32, %rd32, 4;
	add.s64 	%rd31, %rd31, 4;
	add.s64 	%rd30, %rd30, 4;
	add.s32 	%r54, %r54, 1;
	setp.ne.s32 	%p12, %r54, 0;
	@%p12 bra 	$L__BB3_15;
$L__BB3_19:
	ret;

}


// ===== COMPILED SASS (sm_100) =====

	.target	sm_100

	.elftype	@"ET_EXEC"


//--------------------- .note.nv.tkinfo           --------------------------
	.section	.note.nv.tkinfo,"",@"SHT_NOTE"
	.sectionflags	@"SHF_NOTE_NV_TKINFO"
	.tkinfo
        /*0018*/ 	.word	0x00000002
        /*0030*/ 	.string	""
        /*0030*/ 	.string	"ptxas"
        /*0030*/ 	.string	"Cuda compilation tools, release 13.0, V13.0.88"
        /*0030*/ 	.string	"Build cuda_13.0.r13.0/compiler.36424714_0"
        /*0030*/ 	.string	"-arch sm_100 -m 64 "



//--------------------- .note.nv.cuinfo           --------------------------
	.section	.note.nv.cuinfo,"",@"SHT_NOTE"
	.sectionflags	@"SHF_NOTE_NV_CUINFO"
        /*0018*/ 	.short	0x0002
        /*001a*/ 	.short	0x0064
        /*001c*/ 	.short	0x0082
	.zero		2


//--------------------- .nv.info                  --------------------------
	.section	.nv.info,"",@"SHT_CUDA_INFO"
	.align	4


	//----- nvinfo : EIATTR_REGCOUNT
	.align		4
        /*0000*/ 	.byte	0x04, 0x2f
        /*0002*/ 	.short	(.L_1 - .L_0)
	.align		4
.L_0:
        /*0004*/ 	.word	index@(_Z23matrixMultiplyOptimizedPfS_S_iii)
        /*0008*/ 	.word	0x00000020


	//----- nvinfo : EIATTR_FRAME_SIZE
	.align		4
.L_1:
        /*000c*/ 	.byte	0x04, 0x11
        /*000e*/ 	.short	(.L_3 - .L_2)
	.align		4
.L_2:
        /*0010*/ 	.word	index@(_Z23matrixMultiplyOptimizedPfS_S_iii)
        /*0014*/ 	.word	0x00000000


	//----- nvinfo : EIATTR_REGCOUNT
	.align		4
.L_3:
        /*0018*/ 	.byte	0x04, 0x2f
        /*001a*/ 	.short	(.L_5 - .L_4)
	.align		4
.L_4:
        /*001c*/ 	.word	index@(_Z20toPositiveOrNegativePiS_i)
        /*0020*/ 	.word	0x0000000a


	//----- nvinfo : EIATTR_FRAME_SIZE
	.align		4
.L_5:
        /*0024*/ 	.byte	0x04, 0x11
        /*0026*/ 	.short	(.L_7 - .L_6)
	.align		4
.L_6:
        /*0028*/ 	.word	index@(_Z20toPositiveOrNegativePiS_i)
        /*002c*/ 	.word	0x00000000


	//----- nvinfo : EIATTR_REGCOUNT
	.align		4
.L_7:
        /*0030*/ 	.byte	0x04, 0x2f
        /*0032*/ 	.short	(.L_9 - .L_8)
	.align		4
.L_8:
        /*0034*/ 	.word	index@(_Z11naiveCumSumPiS_i)
        /*0038*/ 	.word	0x00000012


	//----- nvinfo : EIATTR_FRAME_SIZE
	.align		4
.L_9:
        /*003c*/ 	.byte	0x04, 0x11
        /*003e*/ 	.short	(.L_11 - .L_10)
	.align		4
.L_10:
        /*0040*/ 	.word	index@(_Z11naiveCumSumPiS_i)
        /*0044*/ 	.word	0x00000000


	//----- nvinfo : EIATTR_REGCOUNT
	.align		4
.L_11:
        /*0048*/ 	.byte	0x04, 0x2f
        /*004a*/ 	.short	(.L_13 - .L_12)
	.align		4
.L_12:
        /*004c*/ 	.word	index@(_Z13maskAndCumSumPiS_S_i)
        /*0050*/ 	.word	0x00000011


	//----- nvinfo : EIATTR_FRAME_SIZE
	.align		4
.L_13:
        /*0054*/ 	.byte	0x04, 0x11
        /*0056*/ 	.short	(.L_15 - .L_14)
	.align		4
.L_14:
        /*0058*/ 	.word	index@(_Z13maskAndCumSumPiS_S_i)
        /*005c*/ 	.word	0x00000000


	//----- nvinfo : EIATTR_MIN_STACK_SIZE
	.align		4
.L_15:
        /*0060*/ 	.byte	0x04, 0x12
        /*0062*/ 	.short	(.L_17 - .L_16)
	.align		4
.L_16:
        /*0064*/ 	.word	index@(_Z13maskAndCumSumPiS_S_i)
        /*0068*/ 	.word	0x00000000


	//----- nvinfo : EIATTR_MIN_STACK_SIZE
	.align		4
.L_17:
        /*006c*/ 	.byte	0x04, 0x12
        /*006e*/ 	.short	(.L_19 - .L_18)
	.align		4
.L_18:
        /*0070*/ 	.word	index@(_Z11naiveCumSumPiS_i)
        /*0074*/ 	.word	0x00000000


	//----- nvinfo : EIATTR_MIN_STACK_SIZE
	.align		4
.L_19:
        /*0078*/ 	.byte	0x04, 0x12
        /*007a*/ 	.short	(.L_21 - .L_20)
	.align		4
.L_20:
        /*007c*/ 	.word	index@(_Z20toPositiveOrNegativePiS_i)
        /*0080*/ 	.word	0x00000000


	//----- nvinfo : EIATTR_MIN_STACK_SIZE
	.align		4
.L_21:
        /*0084*/ 	.byte	0x04, 0x12
        /*0086*/ 	.short	(.L_23 - .L_22)
	.align		4
.L_22:
        /*0088*/ 	.word	index@(_Z23matrixMultiplyOptimizedPfS_S_iii)
        /*008c*/ 	.word	0x00000000
.L_23:


//--------------------- .nv.compat                --------------------------
	.section	.nv.compat,"",@"SHT_CUDA_COMPAT_INFO"
	.align	4
        /*0000*/ 	.byte	0x02, 0x09, 0x00, 0x00, 0x02, 0x02, 0x01, 0x00, 0x02, 0x05, 0x05, 0x00, 0x03, 0x07, 0x01, 0x01
        /*0010*/ 	.byte	0x02, 0x03, 0x00, 0x00, 0x02, 0x06, 0x01, 0x00, 0x04, 0x0b, 0x08, 0x00, 0x09, 0x00, 0x00, 0x00
        /*0020*/ 	.byte	0x00, 0x00, 0x00, 0x00


//--------------------- .nv.info._Z13maskAndCumSumPiS_S_i --------------------------
	.section	.nv.info._Z13maskAndCumSumPiS_S_i,"",@"SHT_CUDA_INFO"
	.sectionflags	@""
	.align	4


	//----- nvinfo : EIATTR_CUDA_API_VERSION
	.align		4
        /*0000*/ 	.byte	0x04, 0x37
        /*0002*/ 	.short	(.L_25 - .L_24)
.L_24:
        /*0004*/ 	.word	0x00000082


	//----- nvinfo : EIATTR_KPARAM_INFO
	.align		4
.L_25:
        /*0008*/ 	.byte	0x04, 0x17
        /*000a*/ 	.short	(.L_27 - .L_26)
.L_26:
        /*000c*/ 	.word	0x00000000
        /*0010*/ 	.short	0x0003
        /*0012*/ 	.short	0x0018
        /*0014*/ 	.byte	0x00, 0xf0, 0x11, 0x00


	//----- nvinfo : EIATTR_KPARAM_INFO
	.align		4
.L_27:
        /*0018*/ 	.byte	0x04, 0x17
        /*001a*/ 	.short	(.L_29 - .L_28)
.L_28:
        /*001c*/ 	.word	0x00000000
        /*0020*/ 	.short	0x0002
        /*0022*/ 	.short	0x0010
        /*0024*/ 	.byte	0x00, 0xf5, 0x21, 0x00


	//----- nvinfo : EIATTR_KPARAM_INFO
	.align		4
.L_29:
        /*0028*/ 	.byte	0x04, 0x17
        /*002a*/ 	.short	(.L_31 - .L_30)
.L_30:
        /*002c*/ 	.word	0x00000000
        /*0030*/ 	.short	0x0001
        /*0032*/ 	.short	0x0008
        /*0034*/ 	.byte	0x00, 0xf5, 0x21, 0x00


	//----- nvinfo : EIATTR_KPARAM_INFO
	.align		4
.L_31:
        /*0038*/ 	.byte	0x04, 0x17
        /*003a*/ 	.short	(.L_33 - .L_32)
.L_32:
        /*003c*/ 	.word	0x00000000
        /*0040*/ 	.short	0x0000
        /*0042*/ 	.short	0x0000
        /*0044*/ 	.byte	0x00, 0xf5, 0x21, 0x00


	//----- nvinfo : EIATTR_SPARSE_MMA_MASK
	.align		4
.L_33:
        /*0048*/ 	.byte	0x03, 0x50
        /*004a*/ 	.short	0x0000


	//----- nvinfo : EIATTR_MAXREG_COUNT
	.align		4
        /*004c*/ 	.byte	0x03, 0x1b
        /*004e*/ 	.short	0x00ff


	//----- nvinfo : EIATTR_MERCURY_ISA_VERSION
	.align		4
        /*0050*/ 	.byte	0x03, 0x5f
        /*0052*/ 	.short	0x0101


	//----- nvinfo : EIATTR_VRC_CTA_INIT_COUNT
	.align		4
        /*0054*/ 	.byte	0x02, 0x4a
	.zero		1
	.zero		1


	//----- nvinfo : EIATTR_EXIT_INSTR_OFFSETS
	.align		4
        /*0058*/ 	.byte	0x04, 0x1c
        /*005a*/ 	.short	(.L_35 - .L_34)


	//   ....[0]....
.L_34:
        /*005c*/ 	.word	0x00000030


	//   ....[1]....
        /*0060*/ 	.word	0x00000430


	//   ....[2]....
        /*0064*/ 	.word	0x00000690


	//----- nvinfo : EIATTR_CBANK_PARAM_SIZE
	.align		4
.L_35:
        /*0068*/ 	.byte	0x03, 0x19
        /*006a*/ 	.short	0x001c


	//----- nvinfo : EIATTR_PARAM_CBANK
	.align		4
        /*006c*/ 	.byte	0x04, 0x0a
        /*006e*/ 	.short	(.L_37 - .L_36)
	.align		4
.L_36:
        /*0070*/ 	.word	index@(.nv.constant0._Z13maskAndCumSumPiS_S_i)
        /*0074*/ 	.short	0x0380
        /*0076*/ 	.short	0x001c


	//----- nvinfo : EIATTR_SW_WAR
	.align		4
.L_37:
        /*0078*/ 	.byte	0x04, 0x36
        /*007a*/ 	.short	(.L_39 - .L_38)
.L_38:
        /*007c*/ 	.word	0x00000008
.L_39:


//--------------------- .nv.info._Z11naiveCumSumPiS_i --------------------------
	.section	.nv.info._Z11naiveCumSumPiS_i,"",@"SHT_CUDA_INFO"
	.sectionflags	@""
	.align	4


	//----- nvinfo : EIATTR_CUDA_API_VERSION
	.align		4
        /*0000*/ 	.byte	0x04, 0x37
        /*0002*/ 	.short	(.L_41 - .L_40)
.L_40:
        /*0004*/ 	.word	0x00000082


	//----- nvinfo : EIATTR_KPARAM_INFO
	.align		4
.L_41:
        /*0008*/ 	.byte	0x04, 0x17
        /*000a*/ 	.short	(.L_43 - .L_42)
.L_42:
        /*000c*/ 	.word	0x00000000
        /*0010*/ 	.short	0x0002
        /*0012*/ 	.short	0x0010
        /*0014*/ 	.byte	0x00, 0xf0, 0x11, 0x00


	//----- nvinfo : EIATTR_KPARAM_INFO
	.align		4
.L_43:
        /*0018*/ 	.byte	0x04, 0x17
        /*001a*/ 	.short	(.L_45 - .L_44)
.L_44:
        /*001c*/ 	.word	0x00000000
        /*0020*/ 	.short	0x0001
        /*0022*/ 	.short	0x0008
        /*0024*/ 	.byte	0x00, 0xf5, 0x21, 0x00


	//----- nvinfo : EIATTR_KPARAM_INFO
	.align		4
.L_45:
        /*0028*/ 	.byte	0x04, 0x17
        /*002a*/ 	.short	(.L_47 - .L_46)
.L_46:
        /*002c*/ 	.word	0x00000000
        /*0030*/ 	.short	0x0000
        /*0032*/ 	.short	0x0000
        /*0034*/ 	.byte	0x00, 0xf5, 0x21, 0x00


	//----- nvinfo : EIATTR_SPARSE_MMA_MASK
	.align		4
.L_47:
        /*0038*/ 	.byte	0x03, 0x50
        /*003a*/ 	.short	0x0000


	//----- nvinfo : EIATTR_MAXREG_COUNT
	.align		4
        /*003c*/ 	.byte	0x03, 0x1b
        /*003e*/ 	.short	0x00ff


	//----- nvinfo : EIATTR_MERCURY_ISA_VERSION
	.align		4
        /*0040*/ 	.byte	0x03, 0x5f
        /*0042*/ 	.short	0x0101


	//----- nvinfo : EIATTR_VRC_CTA_INIT_COUNT
	.align		4
        /*0044*/ 	.byte	0x02, 0x4a
	.zero		1
	.zero		1


	//----- nvinfo : EIATTR_EXIT_INSTR_OFFSETS
	.align		4
        /*0048*/ 	.byte	0x04, 0x1c
        /*004a*/ 	.short	(.L_49 - .L_48)


	//   ....[0]....
.L_48:
        /*004c*/ 	.word	0x00000030


	//   ....[1]....
        /*0050*/ 	.word	0x00000520


	//   ....[2]....
        /*0054*/ 	.word	0x00000740


	//   ....[3]....
        /*0058*/ 	.word	0x000008a0


	//   ....[4]....
        /*005c*/ 	.word	0x000009f0


	//----- nvinfo : EIATTR_CBANK_PARAM_SIZE
	.align		4
.L_49:
        /*0060*/ 	.byte	0x03, 0x19
        /*0062*/ 	.short	0x0014


	//----- nvinfo : EIATTR_PARAM_CBANK
	.align		4
        /*0064*/ 	.byte	0x04, 0x0a
        /*0066*/ 	.short	(.L_51 - .L_50)
	.align		4
.L_50:
        /*0068*/ 	.word	index@(.nv.constant0._Z11naiveCumSumPiS_i)
        /*006c*/ 	.short	0x0380
        /*006e*/ 	.short	0x0014


	//----- nvinfo : EIATTR_SW_WAR
	.align		4
.L_51:
        /*0070*/ 	.byte	0x04, 0x36
        /*0072*/ 	.short	(.L_53 - .L_52)
.L_52:
        /*0074*/ 	.word	0x00000008
.L_53:


//--------------------- .nv.info._Z20toPositiveOrNegativePiS_i --------------------------
	.section	.nv.info._Z20toPositiveOrNegativePiS_i,"",@"SHT_CUDA_INFO"
	.sectionflags	@""
	.align	4


	//----- nvinfo : EIATTR_CUDA_API_VERSION
	.align		4
        /*0000*/ 	.byte	0x04, 0x37
        /*0002*/ 	.short	(.L_55 - .L_54)
.L_54:
        /*0004*/ 	.word	0x00000082


	//----- nvinfo : EIATTR_KPARAM_INFO
	.align		4
.L_55:
        /*0008*/ 	.byte	0x04, 0x17
        /*000a*/ 	.short	(.L_57 - .L_56)
.L_56:
        /*000c*/ 	.word	0x00000000
        /*0010*/ 	.short	0x0002
        /*0012*/ 	.short	0x0010
        /*0014*/ 	.byte	0x00, 0xf0, 0x11, 0x00


	//----- nvinfo : EIATTR_KPARAM_INFO
	.align		4
.L_57:
        /*0018*/ 	.byte	0x04, 0x17
        /*001a*/ 	.short	(.L_59 - .L_58)
.L_58:
        /*001c*/ 	.word	0x00000000
        /*0020*/ 	.short	0x0001
        /*0022*/ 	.short	0x0008
        /*0024*/ 	.byte	0x00, 0xf5, 0x21, 0x00


	//----- nvinfo : EIATTR_KPARAM_INFO
	.align		4
.L_59:
        /*0028*/ 	.byte	0x04, 0x17
        /*002a*/ 	.short	(.L_61 - .L_60)
.L_60:
        /*002c*/ 	.word	0x00000000
        /*0030*/ 	.short	0x0000
        /*0032*/ 	.short	0x0000
        /*0034*/ 	.byte	0x00, 0xf5, 0x21, 0x00


	//----- nvinfo : EIATTR_SPARSE_MMA_MASK
	.align		4
.L_61:
        /*0038*/ 	.byte	0x03, 0x50
        /*003a*/ 	.short	0x0000


	//----- nvinfo : EIATTR_MAXREG_COUNT
	.align		4
        /*003c*/ 	.byte	0x03, 0x1b
        /*003e*/ 	.short	0x00ff


	//----- nvinfo : EIATTR_MERCURY_ISA_VERSION
	.align		4
        /*0040*/ 	.byte	0x03, 0x5f
        /*0042*/ 	.short	0x0101


	//----- nvinfo : EIATTR_VRC_CTA_INIT_COUNT
	.align		4
        /*0044*/ 	.byte	0x02, 0x4a
	.zero		1
	.zero		1


	//----- nvinfo : EIATTR_EXIT_INSTR_OFFSETS
	.align		4
        /*0048*/ 	.byte	0x04, 0x1c
        /*004a*/ 	.short	(.L_63 - .L_62)


	//   ....[0]....
.L_62:
        /*004c*/ 	.word	0x00000070


	//   ....[1]....
        /*0050*/ 	.word	0x00000110


	//----- nvinfo : EIATTR_CBANK_PARAM_SIZE
	.align		4
.L_63:
        /*0054*/ 	.byte	0x03, 0x19
        /*0056*/ 	.short	0x0014


	//----- nvinfo : EIATTR_PARAM_CBANK
	.align		4
        /*0058*/ 	.byte	0x04, 0x0a
        /*005a*/ 	.short	(.L_65 - .L_64)
	.align		4
.L_64:
        /*005c*/ 	.word	index@(.nv.constant0._Z20toPositiveOrNegativePiS_i)
        /*0060*/ 	.short	0x0380
        /*0062*/ 	.short	0x0014


	//----- nvinfo : EIATTR_SW_WAR
	.align		4
.L_65:
        /*0064*/ 	.byte	0x04, 0x36
        /*0066*/ 	.short	(.L_67 - .L_66)
.L_66:
        /*0068*/ 	.word	0x00000008
.L_67:


//--------------------- .nv.info._Z23matrixMultiplyOptimizedPfS_S_iii --------------------------
	.section	.nv.info._Z23matrixMultiplyOptimizedPfS_S_iii,"",@"SHT_CUDA_INFO"
	.sectionflags	@""
	.align	4


	//----- nvinfo : EIATTR_CUDA_API_VERSION
	.align		4
        /*0000*/ 	.byte	0x04, 0x37
        /*0002*/ 	.short	(.L_69 - .L_68)
.L_68:
        /*0004*/ 	.word	0x00000082


	//----- nvinfo : EIATTR_KPARAM_INFO
	.align		4
.L_69:
        /*0008*/ 	.byte	0x04, 0x17
        /*000a*/ 	.short	(.L_71 - .L_70)
.L_70:
        /*000c*/ 	.word	0x00000000
        /*0010*/ 	.short	0x0005
        /*0012*/ 	.short	0x0020
        /*0014*/ 	.byte	0x00, 0xf0, 0x11, 0x00


	//----- nvinfo : EIATTR_KPARAM_INFO
	.align		4
.L_71:
        /*0018*/ 	.byte	0x04, 0x17
        /*001a*/ 	.short	(.L_73 - .L_72)
.L_72:
        /*001c*/ 	.word	0x00000000
        /*0020*/ 	.short	0x0004
        /*0022*/ 	.short	0x001c
        /*0024*/ 	.byte	0x00, 0xf0, 0x11, 0x00


	//----- nvinfo : EIATTR_KPARAM_INFO
	.align		4
.L_73:
        /*0028*/ 	.byte	0x04, 0x17
        /*002a*/ 	.short	(.L_75 - .L_74)
.L_74:
        /*002c*/ 	.word	0x00000000
        /*0030*/ 	.short	0x0003
        /*0032*/ 	.short	0x0018
        /*0034*/ 	.byte	0x00, 0xf0, 0x11, 0x00


	//----- nvinfo : EIATTR_KPARAM_INFO
	.align		4
.L_75:
        /*0038*/ 	.byte	0x04, 0x17
        /*003a*/ 	.short	(.L_77 - .L_76)
.L_76:
        /*003c*/ 	.word	0x00000000
        /*0040*/ 	.short	0x0002
        /*0042*/ 	.short	0x0010
        /*0044*/ 	.byte	0x00, 0xf5, 0x21, 0x00


	//----- nvinfo : EIATTR_KPARAM_INFO
	.align		4
.L_77:
        /*0048*/ 	.byte	0x04, 0x17
        /*004a*/ 	.short	(.L_79 - .L_78)
.L_78:
        /*004c*/ 	.word	0x00000000
        /*0050*/ 	.short	0x0001
        /*0052*/ 	.short	0x0008
        /*0054*/ 	.byte	0x00, 0xf5, 0x21, 0x00


	//----- nvinfo : EIATTR_KPARAM_INFO
	.align		4
.L_79:
        /*0058*/ 	.byte	0x04, 0x17
        /*005a*/ 	.short	(.L_81 - .L_80)
.L_80:
        /*005c*/ 	.word	0x00000000
        /*0060*/ 	.short	0x0000
        /*0062*/ 	.short	0x0000
        /*0064*/ 	.byte	0x00, 0xf5, 0x21, 0x00


	//----- nvinfo : EIATTR_SPARSE_MMA_MASK
	.align		4
.L_81:
        /*0068*/ 	.byte	0x03, 0x50
        /*006a*/ 	.short	0x0000


	//----- nvinfo : EIATTR_MAXREG_COUNT
	.align		4
        /*006c*/ 	.byte	0x03, 0x1b
        /*006e*/ 	.short	0x00ff


	//----- nvinfo : EIATTR_NUM_BARRIERS
	.align		4
        /*0070*/ 	.byte	0x02, 0x4c
        /*0072*/ 	.byte	0x01
	.zero		1


	//----- nvinfo : EIATTR_MERCURY_ISA_VERSION
	.align		4
        /*0074*/ 	.byte	0x03, 0x5f
        /*0076*/ 	.short	0x0101


	//----- nvinfo : EIATTR_VRC_CTA_INIT_COUNT
	.align		4
        /*0078*/ 	.byte	0x02, 0x4a
	.zero		1
	.zero		1


	//----- nvinfo : EIATTR_EXIT_INSTR_OFFSETS
	.align		4
        /*007c*/ 	.byte	0x04, 0x1c
        /*007e*/ 	.short	(.L_83 - .L_82)


	//   ....[0]....
.L_82:
        /*0080*/ 	.word	0x000005e0


	//   ....[1]....
        /*0084*/ 	.word	0x00000630


	//----- nvinfo : EIATTR_CBANK_PARAM_SIZE
	.align		4
.L_83:
        /*0088*/ 	.byte	0x03, 0x19
        /*008a*/ 	.short	0x0024


	//----- nvinfo : EIATTR_PARAM_CBANK
	.align		4
        /*008c*/ 	.byte	0x04, 0x0a
        /*008e*/ 	.short	(.L_85 - .L_84)
	.align		4
.L_84:
        /*0090*/ 	.word	index@(.nv.constant0._Z23matrixMultiplyOptimizedPfS_S_iii)
        /*0094*/ 	.short	0x0380
        /*0096*/ 	.short	0x0024


	//----- nvinfo : EIATTR_SW_WAR
	.align		4
.L_85:
        /*0098*/ 	.byte	0x04, 0x36
        /*009a*/ 	.short	(.L_87 - .L_86)
.L_86:
        /*009c*/ 	.word	0x00000008
.L_87:


//--------------------- .nv.callgraph             --------------------------
	.section	.nv.callgraph,"",@"SHT_CUDA_CALLGRAPH"
	.align	4
	.sectionentsize	8
	.align		4
        /*0000*/ 	.word	0x00000000
	.align		4
        /*0004*/ 	.word	0xffffffff
	.align		4
        /*0008*/ 	.word	0x00000000
	.align		4
        /*000c*/ 	.word	0xfffffffe
	.align		4
        /*0010*/ 	.word	0x00000000
	.align		4
        /*0014*/ 	.word	0xfffffffd
	.align		4
        /*0018*/ 	.word	0x00000000
	.align		4
        /*001c*/ 	.word	0xfffffffc


//--------------------- .text._Z13maskAndCumSumPiS_S_i --------------------------
	.section	.text._Z13maskAndCumSumPiS_S_i,"ax",@progbits
	.align	128
        .global         _Z13maskAndCumSumPiS_S_i
        .type           _Z13maskAndCumSumPiS_S_i,@function
        .size           _Z13maskAndCumSumPiS_S_i,(.L_x_16 - _Z13maskAndCumSumPiS_S_i)
        .other          _Z13maskAndCumSumPiS_S_i,@"STO_CUDA_ENTRY STV_DEFAULT"
_Z13maskAndCumSumPiS_S_i:
.text._Z13maskAndCumSumPiS_S_i:
[----:B------:R-:W-:Y:S08]  /*0000*/  LDC R1, c[0x0][0x37c] ;  /* 0x0000df00ff017b82 */ /* 0x000ff00000000800 */
[----:B------:R-:W0:Y:S02]  /*0010*/  LDC R4, c[0x0][0x398] ;  /* 0x0000e600ff047b82 */ /* 0x000e240000000800 */
[----:B0-----:R-:W-:-:S13]  /*0020*/  ISETP.GE.AND P0, PT, R4, 0x1, PT ;  /* 0x000000010400780c */ /* 0x001fda0003f06270 */
[----:B------:R-:W-:Y:S05]  /*0030*/  @!P0 EXIT ;  /* 0x000000000000894d */ /* 0x000fea0003800000 */
[C---:B------:R-:W-:Y:S01]  /*0040*/  ISETP.GE.U32.AND P0, PT, R4.reuse, 0x4, PT ;  /* 0x000000040400780c */ /* 0x040fe20003f06070 */
[----:B------:R-:W0:Y:S01]  /*0050*/  LDCU.64 UR10, c[0x0][0x358] ;  /* 0x00006b00ff0a77ac */ /* 0x000e220008000a00 */
[----:B------:R-:W-:Y:S01]  /*0060*/  LOP3.LUT R3, R4, 0x3, RZ, 0xc0, !PT ;  /* 0x0000000304037812 */ /* 0x000fe200078ec0ff */
[----:B------:R-:W-:Y:S02]  /*0070*/  IMAD.MOV.U32 R0, RZ, RZ, RZ ;  /* 0x000000ffff007224 */ /* 0x000fe400078e00ff */
[----:B------:R-:W-:-:S08]  /*0080*/  IMAD.MOV.U32 R2, RZ, RZ, RZ ;  /* 0x000000ffff027224 */ /* 0x000fd000078e00ff */
[----:B------:R-:W-:Y:S05]  /*0090*/  @!P0 BRA `(.L_x_0) ;  /* 0x0000000000e08947 */ /* 0x000fea0003800000 */
[----:B------:R-:W1:Y:S01]  /*00a0*/  LDCU.128 UR12, c[0x0][0x380] ;  /* 0x00007000ff0c77ac */ /* 0x000e620008000c00 */
[----:B------:R-:W-:Y:S01]  /*00b0*/  LOP3.LUT R0, R4, 0x7ffffffc, RZ, 0xc0, !PT ;  /* 0x7ffffffc04007812 */ /* 0x000fe200078ec0ff */
[----:B------:R-:W-:Y:S01]  /*00c0*/  IMAD.MOV.U32 R2, RZ, RZ, RZ ;  /* 0x000000ffff027224 */ /* 0x000fe200078e00ff */
[----:B------:R-:W2:Y:S03]  /*00d0*/  LDCU.64 UR6, c[0x0][0x390] ;  /* 0x00007200ff0677ac */ /* 0x000ea60008000a00 */
[----:B------:R-:W-:Y:S01]  /*00e0*/  IMAD.MOV R10, RZ, RZ, -R0 ;  /* 0x000000ffff0a7224 */ /* 0x000fe200078e0a00 */
[----:B-1----:R-:W-:Y:S02]  /*00f0*/  UIADD3 UR8, UP0, UPT, UR14, 0x4, URZ ;  /* 0x000000040e087890 */ /* 0x002fe4000ff1e0ff */
[----:B------:R-:W-:Y:S02]  /*0100*/  UIADD3 UR4, UP2, UPT, UR12, 0x8, URZ ;  /* 0x000000080c047890 */ /* 0x000fe4000ff5e0ff */
[----:B--2---:R-:W-:-:S02]  /*0110*/  UIADD3 UR6, UP1, UPT, UR6, 0x8, URZ ;  /* 0x0000000806067890 */ /* 0x004fc4000ff3e0ff */
[----:B------:R-:W-:Y:S01]  /*0120*/  UIADD3.X UR9, UPT, UPT, URZ, UR15, URZ, UP0, !UPT ;  /* 0x0000000fff097290 */ /* 0x000fe200087fe4ff */
[----:B------:R-:W-:Y:S01]  /*0130*/  MOV R4, UR8 ;  /* 0x0000000800047c02 */ /* 0x000fe20008000f00 */
[----:B------:R-:W-:Y:S01]  /*0140*/  UIADD3.X UR5, UPT, UPT, URZ, UR13, URZ, UP2, !UPT ;  /* 0x0000000dff057290 */ /* 0x000fe200097fe4ff */
[----:B------:R-:W-:Y:S01]  /*0150*/  IMAD.U32 R8, RZ, RZ, UR4 ;  /* 0x00000004ff087e24 */ /* 0x000fe2000f8e00ff */
[----:B------:R-:W-:Y:S01]  /*0160*/  UIADD3.X UR7, UPT, UPT, URZ, UR7, URZ, UP1, !UPT ;  /* 0x00000007ff077290 */ /* 0x000fe20008ffe4ff */
[----:B------:R-:W-:Y:S01]  /*0170*/  IMAD.U32 R11, RZ, RZ, UR6 ;  /* 0x00000006ff0b7e24 */ /* 0x000fe2000f8e00ff */
[----:B------:R-:W-:Y:S01]  /*0180*/  UMOV UR4, URZ ;  /* 0x000000ff00047c82 */ /* 0x000fe20008000000 */
[----:B------:R-:W-:Y:S01]  /*0190*/  IMAD.U32 R5, RZ, RZ, UR9 ;  /* 0x00000009ff057e24 */ /* 0x000fe2000f8e00ff */
[----:B------:R-:W-:Y:S02]  /*01a0*/  MOV R9, UR5 ;  /* 0x0000000500097c02 */ /* 0x000fe40008000f00 */
[----:B------:R-:W-:-:S07]  /*01b0*/  IMAD.U32 R12, RZ, RZ, UR7 ;  /* 0x00000007ff0c7e24 */ /* 0x000fce000f8e00ff */
.L_x_2:
[----:B------:R-:W-:Y:S01]  /*01c0*/  UISETP.NE.AND UP0, UPT, UR4, URZ, UPT ;  /* 0x000000ff0400728c */ /* 0x000fe2000bf05270 */
[----:B-1----:R-:W-:Y:S02]  /*01d0*/  IMAD.MOV.U32 R6, RZ, RZ, R11 ;  /* 0x000000ffff067224 */ /* 0x002fe400078e000b */
[----:B------:R-:W-:-:S06]  /*01e0*/  IMAD.MOV.U32 R7, RZ, RZ, R12 ;  /* 0x000000ffff077224 */ /* 0x000fcc00078e000c */
[----:B------:R-:W-:Y:S05]  /*01f0*/  BRA.U !UP0, `(.L_x_1) ;  /* 0x0000000108147547 */ /* 0x000fea000b800000 */
[----:B0-----:R-:W2:Y:S02]  /*0200*/  LDG.E R11, desc[UR10][R4.64+-0x8] ;  /* 0xfffff80a040b7981 */ /* 0x001ea4000c1e1900 */
[----:B--2---:R-:W-:-:S04]  /*0210*/  LOP3.LUT R11, R11, 0x80000001, RZ, 0xc0, !PT ;  /* 0x800000010b0b7812 */ /* 0x004fc800078ec0ff */
[----:B------:R-:W-:-:S13]  /*0220*/  ISETP.NE.AND P0, PT, R11, 0x1, PT ;  /* 0x000000010b00780c */ /* 0x000fda0003f05270 */
[----:B------:R-:W2:Y:S02]  /*0230*/  @!P0 LDG.E R11, desc[UR10][R8.64+-0x8] ;  /* 0xfffff80a080b8981 */ /* 0x000ea4000c1e1900 */
[----:B--2---:R-:W-:-:S07]  /*0240*/  @!P0 IMAD.IADD R2, R2, 0x1, R11 ;  /* 0x0000000102028824 */ /* 0x004fce00078e020b */
.L_x_1:
[----:B0-----:R0:W-:Y:S04]  /*0250*/  STG.E desc[UR10][R6.64+-0x8], R2 ;  /* 0xfffff80206007986 */ /* 0x0011e8000c10190a */
[----:B------:R-:W2:Y:S02]  /*0260*/  LDG.E R11, desc[UR10][R4.64+-0x4] ;  /* 0xfffffc0a040b7981 */ /* 0x000ea4000c1e1900 */
[----:B--2---:R-:W-:-:S04]  /*0270*/  LOP3.LUT R11, R11, 0x80000001, RZ, 0xc0, !PT ;  /* 0x800000010b0b7812 */ /* 0x004fc800078ec0ff */
[----:B------:R-:W-:-:S13]  /*0280*/  ISETP.NE.AND P0, PT, R11, 0x1, PT ;  /* 0x000000010b00780c */ /* 0x000fda0003f05270 */
[----:B------:R-:W0:Y:S02]  /*0290*/  @!P0 LDG.E R11, desc[UR10][R8.64+-0x4] ;  /* 0xfffffc0a080b8981 */ /* 0x000e24000c1e1900 */
[----:B0-----:R-:W-:-:S05]  /*02a0*/  @!P0 IADD3 R2, PT, PT, R2, R11, RZ ;  /* 0x0000000b02028210 */ /* 0x001fca0007ffe0ff */
[----:B------:R0:W-:Y:S04]  /*02b0*/  STG.E desc[UR10][R6.64+-0x4], R2 ;  /* 0xfffffc0206007986 */ /* 0x0001e8000c10190a */
[----:B------:R-:W2:Y:S02]  /*02c0*/  LDG.E R11, desc[UR10][R4.64] ;  /* 0x0000000a040b7981 */ /* 0x000ea4000c1e1900 */
[----:B--2---:R-:W-:-:S04]  /*02d0*/  LOP3.LUT R11, R11, 0x80000001, RZ, 0xc0, !PT ;  /* 0x800000010b0b7812 */ /* 0x004fc800078ec0ff */
[----:B------:R-:W-:-:S13]  /*02e0*/  ISETP.NE.AND P0, PT, R11, 0x1, PT ;  /* 0x000000010b00780c */ /* 0x000fda0003f05270 */
[----:B------:R-:W0:Y:S02]  /*02f0*/  @!P0 LDG.E R11, desc[UR10][R8.64] ;  /* 0x0000000a080b8981 */ /* 0x000e24000c1e1900 */
[----:B0-----:R-:W-:-:S05]  /*0300*/  @!P0 IMAD.IADD R2, R2, 0x1, R11 ;  /* 0x0000000102028824 */ /* 0x001fca00078e020b */
[----:B------:R0:W-:Y:S04]  /*0310*/  STG.E desc[UR10][R6.64], R2 ;  /* 0x0000000206007986 */ /* 0x0001e8000c10190a */
[----:B------:R-:W2:Y:S02]  /*0320*/  LDG.E R11, desc[UR10][R4.64+0x4] ;  /* 0x0000040a040b7981 */ /* 0x000ea4000c1e1900 */
[----:B--2---:R-:W-:-:S04]  /*0330*/  LOP3.LUT R11, R11, 0x80000001, RZ, 0xc0, !PT ;  /* 0x800000010b0b7812 */ /* 0x004fc800078ec0ff */
[----:B------:R-:W-:-:S13]  /*0340*/  ISETP.NE.AND P0, PT, R11, 0x1, PT ;  /* 0x000000010b00780c */ /* 0x000fda0003f05270 */
[----:B------:R1:W0:Y:S01]  /*0350*/  @!P0 LDG.E R11, desc[UR10][R8.64+0x4] ;  /* 0x0000040a080b8981 */ /* 0x000222000c1e1900 */
[----:B------:R-:W-:Y:S01]  /*0360*/  VIADD R10, R10, 0x4 ;  /* 0x000000040a0a7836 */ /* 0x000fe20000000000 */
[----:B------:R-:W-:Y:S01]  /*0370*/  IADD3 R4, P1, PT, R4, 0x10, RZ ;  /* 0x0000001004047810 */ /* 0x000fe20007f3e0ff */
[----:B------:R-:W-:-:S03]  /*0380*/  UIADD3 UR4, UPT, UPT, UR4, 0x4, URZ ;  /* 0x0000000404047890 */ /* 0x000fc6000fffe0ff */
[----:B------:R-:W-:Y:S02]  /*0390*/  IADD3.X R5, PT, PT, RZ, R5, RZ, P1, !PT ;  /* 0x00000005ff057210 */ /* 0x000fe40000ffe4ff */
[----:B-1----:R-:W-:-:S05]  /*03a0*/  IADD3 R8, P3, PT, R8, 0x10, RZ ;  /* 0x0000001008087810 */ /* 0x002fca0007f7e0ff */
[----:B------:R-:W-:Y:S02]  /*03b0*/  IMAD.X R9, RZ, RZ, R9, P3 ;  /* 0x000000ffff097224 */ /* 0x000fe400018e0609 */
[----:B0-----:R-:W-:Y:S01]  /*03c0*/  @!P0 IMAD.IADD R2, R2, 0x1, R11 ;  /* 0x0000000102028824 */ /* 0x001fe200078e020b */
[----:B------:R-:W-:Y:S02]  /*03d0*/  ISETP.NE.AND P0, PT, R10, RZ, PT ;  /* 0x000000ff0a00720c */ /* 0x000fe40003f05270 */
[----:B------:R-:W-:Y:S02]  /*03e0*/  IADD3 R11, P2, PT, R6, 0x10, RZ ;  /* 0x00000010060b7810 */ /* 0x000fe40007f5e0ff */
[----:B------:R1:W-:Y:S03]  /*03f0*/  STG.E desc[UR10][R6.64+0x4], R2 ;  /* 0x0000040206007986 */ /* 0x0003e6000c10190a */
[----:B------:R-:W-:-:S06]  /*0400*/  IMAD.X R12, RZ, RZ, R7, P2 ;  /* 0x000000ffff0c7224 */ /* 0x000fcc00010e0607 */
[----:B------:R-:W-:Y:S05]  /*0410*/  @P0 BRA `(.L_x_2) ;  /* 0xfffffffc00680947 */ /* 0x000fea000383ffff */
.L_x_0:
[----:B------:R-:W-:-:S13]  /*0420*/  ISETP.NE.AND P0, PT, R3, RZ, PT ;  /* 0x000000ff0300720c */ /* 0x000fda0003f05270 */
[----:B0-----:R-:W-:Y:S05]  /*0430*/  @!P0 EXIT ;  /* 0x000000000000894d */ /* 0x001fea0003800000 */
[----:B------:R-:W0:Y:S01]  /*0440*/  LDC.64 R4, c[0x0][0x388] ;  /* 0x0000e200ff047b82 */ /* 0x000e220000000a00 */
[----:B------:R-:W-:-:S07]  /*0450*/  IMAD.MOV R3, RZ, RZ, -R3 ;  /* 0x000000ffff037224 */ /* 0x000fce00078e0a03 */
[----:B-1----:R-:W1:Y:S08]  /*0460*/  LDC.64 R6, c[0x0][0x390] ;  /* 0x0000e400ff067b82 */ /* 0x002e700000000a00 */
[----:B------:R-:W2:Y:S01]  /*0470*/  LDC.64 R8, c[0x0][0x380] ;  /* 0x0000e000ff087b82 */ /* 0x000ea20000000a00 */
[----:B0-----:R-:W-:-:S03]  /*0480*/  IMAD.WIDE.U32 R4, R0, 0x4, R4 ;  /* 0x0000000400047825 */ /* 0x001fc600078e0004 */
[----:B------:R-:W-:Y:S01]  /*0490*/  IADD3 R13, P0, PT, R4, -0x4, RZ ;  /* 0xfffffffc040d7810 */ /* 0x000fe20007f1e0ff */
[----:B-1----:R-:W-:-:S03]  /*04a0*/  IMAD.WIDE.U32 R6, R0, 0x4, R6 ;  /* 0x0000000400067825 */ /* 0x002fc600078e0006 */
[----:B------:R-:W-:Y:S01]  /*04b0*/  IADD3.X R14, PT, PT, R5, -0x1, RZ, P0, !PT ;  /* 0xffffffff050e7810 */ /* 0x000fe200007fe4ff */
[----:B------:R-:W-:Y:S01]  /*04c0*/  IMAD.MOV.U32 R11, RZ, RZ, R6 ;  /* 0x000000ffff0b7224 */ /* 0x000fe200078e0006 */
[----:B------:R-:W-:Y:S01]  /*04d0*/  MOV R12, R7 ;  /* 0x00000007000c7202 */ /* 0x000fe20000000f00 */
[----:B--2---:R-:W-:-:S04]  /*04e0*/  IMAD.WIDE.U32 R8, R0, 0x4, R8 ;  /* 0x0000000400087825 */ /* 0x004fc800078e0008 */
[----:B------:R-:W-:-:S07]  /*04f0*/  IMAD.MOV.U32 R10, RZ, RZ, R8 ;  /* 0x000000ffff0a7224 */ /* 0x000fce00078e0008 */
.L_x_4:
[----:B------:R-:W-:Y:S01]  /*0500*/  ISETP.NE.AND P0, PT, R0, RZ, PT ;  /* 0x000000ff0000720c */ /* 0x000fe20003f05270 */
[----:B------:R-:W-:Y:S01]  /*0510*/  IMAD.MOV.U32 R4, RZ, RZ, R11 ;  /* 0x000000ffff047224 */ /* 0x000fe200078e000b */
[----:B------:R-:W-:-:S11]  /*0520*/  MOV R5, R12 ;  /* 0x0000000c00057202 */ /* 0x000fd60000000f00 */
[----:B------:R-:W-:Y:S05]  /*0530*/  @!P0 BRA `(.L_x_3) ;  /* 0x0000000000288947 */ /* 0x000fea0003800000 */
[----:B------:R-:W-:Y:S02]  /*0540*/  IMAD.MOV.U32 R6, RZ, RZ, R13 ;  /* 0x000000ffff067224 */ /* 0x000fe400078e000d */
[----:B------:R-:W-:-:S05]  /*0550*/  IMAD.MOV.U32 R7, RZ, RZ, R14 ;  /* 0x000000ffff077224 */ /* 0x000fca00078e000e */
[----:B------:R-:W2:Y:S02]  /*0560*/  LDG.E R6, desc[UR10][R6.64] ;  /* 0x0000000a06067981 */ /* 0x000ea4000c1e1900 */
[----:B--2---:R-:W-:-:S04]  /*0570*/  LOP3.LUT R8, R6, 0x80000001, RZ, 0xc0, !PT ;  /* 0x8000000106087812 */ /* 0x004fc800078ec0ff */
[----:B------:R-:W-:-:S13]  /*0580*/  ISETP.NE.AND P0, PT, R8, 0x1, PT ;  /* 0x000000010800780c */ /* 0x000fda0003f05270 */
[----:B------:R-:W-:Y:S05]  /*0590*/  @P0 BRA `(.L_x_3) ;  /* 0x0000000000100947 */ /* 0x000fea0003800000 */
[----:B------:R-:W-:Y:S01]  /*05a0*/  MOV R7, R9 ;  /* 0x0000000900077202 */ /* 0x000fe20000000f00 */
[----:B------:R-:W-:-:S05]  /*05b0*/  IMAD.MOV.U32 R6, RZ, RZ, R10 ;  /* 0x000000ffff067224 */ /* 0x000fca00078e000a */
[----:B------:R-:W2:Y:S02]  /*05c0*/  LDG.E R7, desc[UR10][R6.64] ;  /* 0x0000000a06077981 */ /* 0x000ea4000c1e1900 */
[----:B--2---:R-:W-:-:S07]  /*05d0*/  IMAD.IADD R2, R2, 0x1, R7 ;  /* 0x0000000102027824 */ /* 0x004fce00078e0207 */
.L_x_3:
[----:B------:R-:W-:Y:S01]  /*05e0*/  VIADD R3, R3, 0x1 ;  /* 0x0000000103037836 */ /* 0x000fe20000000000 */
[----:B------:R-:W-:Y:S01]  /*05f0*/  IADD3 R13, P1, PT, R13, 0x4, RZ ;  /* 0x000000040d0d7810 */ /* 0x000fe20007f3e0ff */
[----:B------:R0:W-:Y:S01]  /*0600*/  STG.E desc[UR10][R4.64], R2 ;  /* 0x0000000204007986 */ /* 0x0001e2000c10190a */
[----:B------:R-:W-:Y:S01]  /*0610*/  IADD3 R10, P3, PT, R10, 0x4, RZ ;  /* 0x000000040a0a7810 */ /* 0x000fe20007f7e0ff */
[----:B------:R-:W-:Y:S01]  /*0620*/  VIADD R0, R0, 0x1 ;  /* 0x0000000100007836 */ /* 0x000fe20000000000 */
[----:B------:R-:W-:Y:S01]  /*0630*/  ISETP.NE.AND P0, PT, R3, RZ, PT ;  /* 0x000000ff0300720c */ /* 0x000fe20003f05270 */
[----:B------:R-:W-:Y:S01]  /*0640*/  IMAD.X R14, RZ, RZ, R14, P1 ;  /* 0x000000ffff0e7224 */ /* 0x000fe200008e060e */
[----:B------:R-:W-:Y:S01]  /*0650*/  IADD3 R11, P2, PT, R11, 0x4, RZ ;  /* 0x000000040b0b7810 */ /* 0x000fe20007f5e0ff */
[----:B------:R-:W-:-:S03]  /*0660*/  IMAD.X R9, RZ, RZ, R9, P3 ;  /* 0x000000ffff097224 */ /* 0x000fc600018e0609 */
[----:B------:R-:W-:-:S07]  /*0670*/  IADD3.X R12, PT, PT, RZ, R12, RZ, P2, !PT ;  /* 0x0000000cff0c7210 */ /* 0x000fce00017fe4ff */
[----:B0-----:R-:W-:Y:S05]  /*0680*/  @P0 BRA `(.L_x_4) ;  /* 0xfffffffc009c0947 */ /* 0x001fea000383ffff */
[----:B------:R-:W-:Y:S05]  /*0690*/  EXIT ;  /* 0x000000000000794d */ /* 0x000fea0003800000 */
.L_x_5:
[----:B------:R-:W-:-:S00]  /*06a0*/  BRA `(.L_x_5) ;  /* 0xfffffffc00fc7947 */ /* 0x000fc0000383ffff */
[----:B------:R-:W-:-:S00]  /*06b0*/  NOP ;  /* 0x0000000000007918 */ /* 0x000fc00000000000 */
        /* <DEDUP_REMOVED lines=12> */
.L_x_16:


//--------------------- .text._Z11naiveCumSumPiS_i --------------------------
	.section	.text._Z11naiveCumSumPiS_i,"ax",@progbits
	.align	128
        .global         _Z11naiveCumSumPiS_i
        .type           _Z11naiveCumSumPiS_i,@function
        .size           _Z11naiveCumSumPiS_i,(.L_x_17 - _Z11naiveCumSumPiS_i)
        .other          _Z11naiveCumSumPiS_i,@"STO_CUDA_ENTRY STV_DEFAULT"
_Z11naiveCumSumPiS_i:
.text._Z11naiveCumSumPiS_i:
        /* <DEDUP_REMOVED lines=8> */
[----:B------:R-:W-:Y:S01]  /*0080*/  IMAD.MOV.U32 R0, RZ, RZ, RZ ;  /* 0x000000ffff007224 */ /* 0x000fe200078e00ff */
[----:B------:R-:W-:-:S07]  /*0090*/  ISETP.NE.AND P0, PT, R10, RZ, PT ;  /* 0x000000ff0a00720c */ /* 0x000fce0003f05270 */
[----:B------:R-:W-:Y:S06]  /*00a0*/  @!P1 BRA `(.L_x_6) ;  /* 0x00000004001c9947 */ /* 0x000fec0003800000 */
[----:B------:R-:W1:Y:S01]  /*00b0*/  LDCU.128 UR8, c[0x0][0x380] ;  /* 0x00007000ff0877ac */ /* 0x000e620008000c00 */
[----:B------:R-:W-:Y:S01]  /*00c0*/  LOP3.LUT R2, R3, 0x7ffffff0, RZ, 0xc0, !PT ;  /* 0x7ffffff003027812 */ /* 0x000fe200078ec0ff */
[----:B------:R-:W-:-:S04]  /*00d0*/  HFMA2 R0, -RZ, RZ, 0, 0 ;  /* 0x00000000ff007431 */ /* 0x000fc800000001ff */
[----:B------:R-:W-:Y:S01]  /*00e0*/  IMAD.MOV R8, RZ, RZ, -R2 ;  /* 0x000000ffff087224 */ /* 0x000fe200078e0a02 */
[----:B-1----:R-:W-:Y:S02]  /*00f0*/  UIADD3 UR6, UP0, UPT, UR8, 0x20, URZ ;  /* 0x0000002008067890 */ /* 0x002fe4000ff1e0ff */
[----:B------:R-:W-:Y:S02]  /*0100*/  UIADD3 UR4, UP1, UPT, UR10, 0x20, URZ ;  /* 0x000000200a047890 */ /* 0x000fe4000ff3e0ff */
[----:B------:R-:W-:Y:S02]  /*0110*/  UIADD3.X UR7, UPT, UPT, URZ, UR9, URZ, UP0, !UPT ;  /* 0x00000009ff077290 */ /* 0x000fe400087fe4ff */
[----:B------:R-:W-:Y:S01]  /*0120*/  UIADD3.X UR5, UPT, UPT, URZ, UR11, URZ, UP1, !UPT ;  /* 0x0000000bff057290 */ /* 0x000fe20008ffe4ff */
[----:B------:R-:W-:Y:S01]  /*0130*/  IMAD.U32 R9, RZ, RZ, UR6 ;  /* 0x00000006ff097e24 */ /* 0x000fe2000f8e00ff */
[----:B------:R-:W-:Y:S02]  /*0140*/  MOV R12, UR4 ;  /* 0x00000004000c7c02 */ /* 0x000fe40008000f00 */
[----:B------:R-:W-:-:S02]  /*0150*/  IMAD.U32 R14, RZ, RZ, UR7 ;  /* 0x00000007ff0e7e24 */ /* 0x000fc4000f8e00ff */
[----:B------:R-:W-:-:S07]  /*0160*/  IMAD.U32 R11, RZ, RZ, UR5 ;  /* 0x00000005ff0b7e24 */ /* 0x000fce000f8e00ff */
.L_x_7:
[----:B------:R-:W-:Y:S01]  /*0170*/  MOV R4, R9 ;  /* 0x0000000900047202 */ /* 0x000fe20000000f00 */
[----:B------:R-:W-:-:S05]  /*0180*/  IMAD.MOV.U32 R5, RZ, RZ, R14 ;  /* 0x000000ffff057224 */ /* 0x000fca00078e000e */
[----:B0-2---:R-:W2:Y:S01]  /*0190*/  LDG.E R7, desc[UR12][R4.64+-0x20] ;  /* 0xffffe00c04077981 */ /* 0x005ea2000c1e1900 */
[----:B------:R-:W-:Y:S01]  /*01a0*/  MOV R6, R12 ;  /* 0x0000000c00067202 */ /* 0x000fe20000000f00 */
[----:B--2---:R-:W-:Y:S02]  /*01b0*/  IMAD.IADD R9, R7, 0x1, R0 ;  /* 0x0000000107097824 */ /* 0x004fe400078e0200 */
[----:B------:R-:W-:-:S05]  /*01c0*/  IMAD.MOV.U32 R7, RZ, RZ, R11 ;  /* 0x000000ffff077224 */ /* 0x000fca00078e000b */
[----:B------:R0:W-:Y:S04]  /*01d0*/  STG.E desc[UR12][R6.64+-0x20], R9 ;  /* 0xffffe00906007986 */ /* 0x0001e8000c10190c */
[----:B------:R-:W2:Y:S02]  /*01e0*/  LDG.E R0, desc[UR12][R4.64+-0x1c] ;  /* 0xffffe40c04007981 */ /* 0x000ea4000c1e1900 */
[----:B--2---:R-:W-:-:S05]  /*01f0*/  IMAD.IADD R11, R9, 0x1, R0 ;  /* 0x00000001090b7824 */ /* 0x004fca00078e0200 */
[----:B------:R1:W-:Y:S04]  /*0200*/  STG.E desc[UR12][R6.64+-0x1c], R11 ;  /* 0xffffe40b06007986 */ /* 0x0003e8000c10190c */
[----:B------:R-:W2:Y:S02]  /*0210*/  LDG.E R0, desc[UR12][R4.64+-0x18] ;  /* 0xffffe80c04007981 */ /* 0x000ea4000c1e1900 */
[----:B--2---:R-:W-:-:S05]  /*0220*/  IADD3 R13, PT, PT, R11, R0, RZ ;  /* 0x000000000b0d7210 */ /* 0x004fca0007ffe0ff */
[----:B------:R2:W-:Y:S04]  /*0230*/  STG.E desc[UR12][R6.64+-0x18], R13 ;  /* 0xffffe80d06007986 */ /* 0x0005e8000c10190c */
[----:B------:R-:W3:Y:S02]  /*0240*/  LDG.E R0, desc[UR12][R4.64+-0x14] ;  /* 0xffffec0c04007981 */ /* 0x000ee4000c1e1900 */
[----:B---3--:R-:W-:-:S05]  /*0250*/  IMAD.IADD R15, R13, 0x1, R0 ;  /* 0x000000010d0f7824 */ /* 0x008fca00078e0200 */
[----:B------:R3:W-:Y:S04]  /*0260*/  STG.E desc[UR12][R6.64+-0x14], R15 ;  /* 0xffffec0f06007986 */ /* 0x0007e8000c10190c */
[----:B------:R-:W0:Y:S02]  /*0270*/  LDG.E R0, desc[UR12][R4.64+-0x10] ;  /* 0xfffff00c04007981 */ /* 0x000e24000c1e1900 */
[----:B0-----:R-:W-:-:S05]  /*0280*/  IMAD.IADD R9, R15, 0x1, R0 ;  /* 0x000000010f097824 */ /* 0x001fca00078e0200 */
[----:B------:R0:W-:Y:S04]  /*0290*/  STG.E desc[UR12][R6.64+-0x10], R9 ;  /* 0xfffff00906007986 */ /* 0x0001e8000c10190c */
[----:B------:R-:W1:Y:S02]  /*02a0*/  LDG.E R0, desc[UR12][R4.64+-0xc] ;  /* 0xfffff40c04007981 */ /* 0x000e64000c1e1900 */
[----:B-1----:R-:W-:-:S05]  /*02b0*/  IADD3 R11, PT, PT, R9, R0, RZ ;  /* 0x00000000090b7210 */ /* 0x002fca0007ffe0ff */
[----:B------:R1:W-:Y:S04]  /*02c0*/  STG.E desc[UR12][R6.64+-0xc], R11 ;  /* 0xfffff40b06007986 */ /* 0x0003e8000c10190c */
[----:B------:R-:W2:Y:S02]  /*02d0*/  LDG.E R0, desc[UR12][R4.64+-0x8] ;  /* 0xfffff80c04007981 */ /* 0x000ea4000c1e1900 */
[----:B--2---:R-:W-:-:S05]  /*02e0*/  IMAD.IADD R13, R11, 0x1, R0 ;  /* 0x000000010b0d7824 */ /* 0x004fca00078e0200 */
[----:B------:R2:W-:Y:S04]  /*02f0*/  STG.E desc[UR12][R6.64+-0x8], R13 ;  /* 0xfffff80d06007986 */ /* 0x0005e8000c10190c */
[----:B------:R-:W3:Y:S02]  /*0300*/  LDG.E R0, desc[UR12][R4.64+-0x4] ;  /* 0xfffffc0c04007981 */ /* 0x000ee4000c1e1900 */
[----:B---3--:R-:W-:-:S05]  /*0310*/  IMAD.IADD R15, R13, 0x1, R0 ;  /* 0x000000010d0f7824 */ /* 0x008fca00078e0200 */
[----:B------:R3:W-:Y:S04]  /*0320*/  STG.E desc[UR12][R6.64+-0x4], R15 ;  /* 0xfffffc0f06007986 */ /* 0x0007e8000c10190c */
[----:B------:R-:W0:Y:S02]  /*0330*/  LDG.E R0, desc[UR12][R4.64] ;  /* 0x0000000c04007981 */ /* 0x000e24000c1e1900 */
[----:B0-----:R-:W-:-:S05]  /*0340*/  IADD3 R9, PT, PT, R15, R0, RZ ;  /* 0x000000000f097210 */ /* 0x001fca0007ffe0ff */
[----:B------:R0:W-:Y:S04]  /*0350*/  STG.E desc[UR12][R6.64], R9 ;  /* 0x0000000906007986 */ /* 0x0001e8000c10190c */
[----:B------:R-:W1:Y:S02]  /*0360*/  LDG.E R0, desc[UR12][R4.64+0x4] ;  /* 0x0000040c04007981 */ /* 0x000e64000c1e1900 */
[----:B-1----:R-:W-:-:S05]  /*0370*/  IMAD.IADD R11, R9, 0x1, R0 ;  /* 0x00000001090b7824 */ /* 0x002fca00078e0200 */
[----:B------:R1:W-:Y:S04]  /*0380*/  STG.E desc[UR12][R6.64+0x4], R11 ;  /* 0x0000040b06007986 */ /* 0x0003e8000c10190c */
[----:B------:R-:W2:Y:S02]  /*0390*/  LDG.E R0, desc[UR12][R4.64+0x8] ;  /* 0x0000080c04007981 */ /* 0x000ea4000c1e1900 */
[----:B--2---:R-:W-:-:S05]  /*03a0*/  IMAD.IADD R13, R11, 0x1, R0 ;  /* 0x000000010b0d7824 */ /* 0x004fca00078e0200 */
[----:B------:R2:W-:Y:S04]  /*03b0*/  STG.E desc[UR12][R6.64+0x8], R13 ;  /* 0x0000080d06007986 */ /* 0x0005e8000c10190c */
[----:B------:R-:W3:Y:S02]  /*03c0*/  LDG.E R0, desc[UR12][R4.64+0xc] ;  /* 0x00000c0c04007981 */ /* 0x000ee4000c1e1900 */
[----:B---3--:R-:W-:-:S05]  /*03d0*/  IADD3 R15, PT, PT, R13, R0, RZ ;  /* 0x000000000d0f7210 */ /* 0x008fca0007ffe0ff */
[----:B------:R-:W-:Y:S04]  /*03e0*/  STG.E desc[UR12][R6.64+0xc], R15 ;  /* 0x00000c0f06007986 */ /* 0x000fe8000c10190c */
[----:B------:R-:W0:Y:S02]  /*03f0*/  LDG.E R0, desc[UR12][R4.64+0x10] ;  /* 0x0000100c04007981 */ /* 0x000e24000c1e1900 */
[----:B0-----:R-:W-:-:S05]  /*0400*/  IMAD.IADD R9, R15, 0x1, R0 ;  /* 0x000000010f097824 */ /* 0x001fca00078e0200 */
[----:B------:R0:W-:Y:S04]  /*0410*/  STG.E desc[UR12][R6.64+0x10], R9 ;  /* 0x0000100906007986 */ /* 0x0001e8000c10190c */
[----:B------:R-:W1:Y:S02]  /*0420*/  LDG.E R0, desc[UR12][R4.64+0x14] ;  /* 0x0000140c04007981 */ /* 0x000e64000c1e1900 */
[----:B-1----:R-:W-:-:S05]  /*0430*/  IMAD.IADD R11, R9, 0x1, R0 ;  /* 0x00000001090b7824 */ /* 0x002fca00078e0200 */
[----:B------:R1:W-:Y:S04]  /*0440*/  STG.E desc[UR12][R6.64+0x14], R11 ;  /* 0x0000140b06007986 */ /* 0x0003e8000c10190c */
[----:B------:R-:W2:Y:S01]  /*0450*/  LDG.E R0, desc[UR12][R4.64+0x18] ;  /* 0x0000180c04007981 */ /* 0x000ea2000c1e1900 */
[----:B------:R-:W-:Y:S02]  /*0460*/  IADD3 R8, PT, PT, R8, 0x10, RZ ;  /* 0x0000001008087810 */ /* 0x000fe40007ffe0ff */
[----:B--2---:R-:W-:-:S05]  /*0470*/  IADD3 R13, PT, PT, R11, R0, RZ ;  /* 0x000000000b0d7210 */ /* 0x004fca0007ffe0ff */
[----:B------:R2:W-:Y:S04]  /*0480*/  STG.E desc[UR12][R6.64+0x18], R13 ;  /* 0x0000180d06007986 */ /* 0x0005e8000c10190c */
[----:B------:R-:W3:Y:S01]  /*0490*/  LDG.E R0, desc[UR12][R4.64+0x1c] ;  /* 0x00001c0c04007981 */ /* 0x000ee2000c1e1900 */
[----:B------:R-:W-:Y:S02]  /*04a0*/  ISETP.NE.AND P1, PT, R8, RZ, PT ;  /* 0x000000ff0800720c */ /* 0x000fe40003f25270 */
[----:B0-----:R-:W-:Y:S02]  /*04b0*/  IADD3 R9, P2, PT, R4, 0x40, RZ ;  /* 0x0000004004097810 */ /* 0x001fe40007f5e0ff */
[----:B------:R-:W-:-:S03]  /*04c0*/  IADD3 R12, P3, PT, R6, 0x40, RZ ;  /* 0x00000040060c7810 */ /* 0x000fc60007f7e0ff */
[----:B------:R-:W-:Y:S01]  /*04d0*/  IMAD.X R14, RZ, RZ, R5, P2 ;  /* 0x000000ffff0e7224 */ /* 0x000fe200010e0605 */
[----:B-1----:R-:W-:Y:S01]  /*04e0*/  IADD3.X R11, PT, PT, RZ, R7, RZ, P3, !PT ;  /* 0x00000007ff0b7210 */ /* 0x002fe20001ffe4ff */
[----:B---3--:R-:W-:-:S05]  /*04f0*/  IMAD.IADD R0, R13, 0x1, R0 ;  /* 0x000000010d007824 */ /* 0x008fca00078e0200 */
[----:B------:R2:W-:Y:S01]  /*0500*/  STG.E desc[UR12][R6.64+0x1c], R0 ;  /* 0x00001c0006007986 */ /* 0x0005e2000c10190c */
[----:B------:R-:W-:Y:S05]  /*0510*/  @P1 BRA `(.L_x_7) ;  /* 0xfffffffc00141947 */ /* 0x000fea000383ffff */
.L_x_6:
[----:B0-----:R-:W-:Y:S05]  /*0520*/  @!P0 EXIT ;  /* 0x000000000000894d */ /* 0x001fea0003800000 */
[----:B------:R-:W-:Y:S02]  /*0530*/  ISETP.GE.U32.AND P0, PT, R10, 0x8, PT ;  /* 0x000000080a00780c */ /* 0x000fe40003f06070 */
[----:B------:R-:W-:-:S04]  /*0540*/  LOP3.LUT R8, R3, 0x7, RZ, 0xc0, !PT ;  /* 0x0000000703087812 */ /* 0x000fc800078ec0ff */
[----:B------:R-:W-:-:S07]  /*0550*/  ISETP.NE.AND P1, PT, R8, RZ, PT ;  /* 0x000000ff0800720c */ /* 0x000fce0003f25270 */
[----:B------:R-:W-:Y:S06]  /*0560*/  @!P0 BRA `(.L_x_8) ;  /* 0x0000000000748947 */ /* 0x000fec0003800000 */
[----:B------:R-:W0:Y:S08]  /*0570*/  LDC.64 R4, c[0x0][0x380] ;  /* 0x0000e000ff047b82 */ /* 0x000e300000000a00 */
[----:B--2---:R-:W1:Y:S01]  /*0580*/  LDC.64 R6, c[0x0][0x388] ;  /* 0x0000e200ff067b82 */ /* 0x004e620000000a00 */
[----:B0-----:R-:W-:-:S05]  /*0590*/  IMAD.WIDE.U32 R4, R2, 0x4, R4 ;  /* 0x0000000402047825 */ /* 0x001fca00078e0004 */
[----:B------:R-:W2:Y:S01]  /*05a0*/  LDG.E R9, desc[UR12][R4.64] ;  /* 0x0000000c04097981 */ /* 0x000ea2000c1e1900 */
[----:B-1----:R-:W-:-:S04]  /*05b0*/  IMAD.WIDE.U32 R6, R2, 0x4, R6 ;  /* 0x0000000402067825 */ /* 0x002fc800078e0006 */
[----:B--2---:R-:W-:-:S05]  /*05c0*/  IMAD.IADD R9, R0, 0x1, R9 ;  /* 0x0000000100097824 */ /* 0x004fca00078e0209 */
[----:B------:R0:W-:Y:S04]  /*05d0*/  STG.E desc[UR12][R6.64], R9 ;  /* 0x0000000906007986 */ /* 0x0001e8000c10190c */
[----:B------:R-:W2:Y:S02]  /*05e0*/  LDG.E R0, desc[UR12][R4.64+0x4] ;  /* 0x0000040c04007981 */ /* 0x000ea4000c1e1900 */
[----:B--2---:R-:W-:-:S05]  /*05f0*/  IADD3 R11, PT, PT, R9, R0, RZ ;  /* 0x00000000090b7210 */ /* 0x004fca0007ffe0ff */
[----:B------:R1:W-:Y:S04]  /*0600*/  STG.E desc[UR12][R6.64+0x4], R11 ;  /* 0x0000040b06007986 */ /* 0x0003e8000c10190c */
[----:B------:R-:W2:Y:S02]  /*0610*/  LDG.E R0, desc[UR12][R4.64+0x8] ;  /* 0x0000080c04007981 */ /* 0x000ea4000c1e1900 */
[----:B--2---:R-:W-:-:S05]  /*0620*/  IMAD.IADD R13, R11, 0x1, R0 ;  /* 0x000000010b0d7824 */ /* 0x004fca00078e0200 */
[----:B------:R2:W-:Y:S04]  /*0630*/  STG.E desc[UR12][R6.64+0x8], R13 ;  /* 0x0000080d06007986 */ /* 0x0005e8000c10190c */
[----:B------:R-:W3:Y:S02]  /*0640*/  LDG.E R0, desc[UR12][R4.64+0xc] ;  /* 0x00000c0c04007981 */ /* 0x000ee4000c1e1900 */
[----:B---3--:R-:W-:-:S05]  /*0650*/  IADD3 R15, PT, PT, R13, R0, RZ ;  /* 0x000000000d0f7210 */ /* 0x008fca0007ffe0ff */
        /* <DEDUP_REMOVED lines=10> */
[----:B------:R-:W2:Y:S01]  /*0700*/  LDG.E R0, desc[UR12][R4.64+0x1c] ;  /* 0x00001c0c04007981 */ /* 0x000ea2000c1e1900 */
[----:B------:R-:W-:Y:S01]  /*0710*/  VIADD R2, R2, 0x8 ;  /* 0x0000000802027836 */ /* 0x000fe20000000000 */
[----:B--2---:R-:W-:-:S05]  /*0720*/  IADD3 R0, PT, PT, R13, R0, RZ ;  /* 0x000000000d007210 */ /* 0x004fca0007ffe0ff */
[----:B------:R3:W-:Y:S02]  /*0730*/  STG.E desc[UR12][R6.64+0x1c], R0 ;  /* 0x00001c0006007986 */ /* 0x0007e4000c10190c */
.L_x_8:
[----:B------:R-:W-:Y:S05]  /*0740*/  @!P1 EXIT ;  /* 0x000000000000994d */ /* 0x000fea0003800000 */
[----:B------:R-:W-:Y:S02]  /*0750*/  ISETP.GE.U32.AND P0, PT, R8, 0x4, PT ;  /* 0x000000040800780c */ /* 0x000fe40003f06070 */
[----:B------:R-:W-:-:S04]  /*0760*/  LOP3.LUT R3, R3, 0x3, RZ, 0xc0, !PT ;  /* 0x0000000303037812 */ /* 0x000fc800078ec0ff */
[----:B------:R-:W-:-:S07]  /*0770*/  ISETP.NE.AND P1, PT, R3, RZ, PT ;  /* 0x000000ff0300720c */ /* 0x000fce0003f25270 */
[----:B------:R-:W-:Y:S06]  /*0780*/  @!P0 BRA `(.L_x_9) ;  /* 0x0000000000448947 */ /* 0x000fec0003800000 */
[----:B------:R-:W0:Y:S08]  /*0790*/  LDC.64 R4, c[0x0][0x380] ;  /* 0x0000e000ff047b82 */ /* 0x000e300000000a00 */
[----:B--23--:R-:W1:Y:S01]  /*07a0*/  LDC.64 R6, c[0x0][0x388] ;  /* 0x0000e200ff067b82 */ /* 0x00ce620000000a00 */
[----:B0-----:R-:W-:-:S05]  /*07b0*/  IMAD.WIDE.U32 R4, R2, 0x4, R4 ;  /* 0x0000000402047825 */ /* 0x001fca00078e0004 */
[----:B------:R-:W2:Y:S01]  /*07c0*/  LDG.E R9, desc[UR12][R4.64] ;  /* 0x0000000c04097981 */ /* 0x000ea2000c1e1900 */
[----:B-1----:R-:W-:Y:S01]  /*07d0*/  IMAD.WIDE.U32 R6, R2, 0x4, R6 ;  /* 0x0000000402067825 */ /* 0x002fe200078e0006 */
[----:B--2---:R-:W-:-:S05]  /*07e0*/  IADD3 R9, PT, PT, R0, R9, RZ ;  /* 0x0000000900097210 */ /* 0x004fca0007ffe0ff */
[----:B------:R0:W-:Y:S04]  /*07f0*/  STG.E desc[UR12][R6.64], R9 ;  /* 0x0000000906007986 */ /* 0x0001e8000c10190c */
[----:B------:R-:W2:Y:S02]  /*0800*/  LDG.E R0, desc[UR12][R4.64+0x4] ;  /* 0x0000040c04007981 */ /* 0x000ea4000c1e1900 */
[----:B--2---:R-:W-:-:S05]  /*0810*/  IMAD.IADD R11, R9, 0x1, R0 ;  /* 0x00000001090b7824 */ /* 0x004fca00078e0200 */
[----:B------:R0:W-:Y:S04]  /*0820*/  STG.E desc[UR12][R6.64+0x4], R11 ;  /* 0x0000040b06007986 */ /* 0x0001e8000c10190c */
[----:B------:R-:W2:Y:S02]  /*0830*/  LDG.E R0, desc[UR12][R4.64+0x8] ;  /* 0x0000080c04007981 */ /* 0x000ea4000c1e1900 */
[----:B--2---:R-:W-:-:S05]  /*0840*/  IADD3 R13, PT, PT, R11, R0, RZ ;  /* 0x000000000b0d7210 */ /* 0x004fca0007ffe0ff */
[----:B------:R0:W-:Y:S04]  /*0850*/  STG.E desc[UR12][R6.64+0x8], R13 ;  /* 0x0000080d06007986 */ /* 0x0001e8000c10190c */
[----:B------:R-:W2:Y:S01]  /*0860*/  LDG.E R0, desc[UR12][R4.64+0xc] ;  /* 0x00000c0c04007981 */ /* 0x000ea2000c1e1900 */
[----:B------:R-:W-:Y:S01]  /*0870*/  IADD3 R2, PT, PT, R2, 0x4, RZ ;  /* 0x0000000402027810 */ /* 0x000fe20007ffe0ff */
[----:B--2---:R-:W-:-:S05]  /*0880*/  IMAD.IADD R0, R13, 0x1, R0 ;  /* 0x000000010d007824 */ /* 0x004fca00078e0200 */
[----:B------:R0:W-:Y:S02]  /*0890*/  STG.E desc[UR12][R6.64+0xc], R0 ;  /* 0x00000c0006007986 */ /* 0x0001e4000c10190c */
.L_x_9:
[----:B------:R-:W-:Y:S05]  /*08a0*/  @!P1 EXIT ;  /* 0x000000000000994d */ /* 0x000fea0003800000 */
[----:B------:R-:W1:Y:S08]  /*08b0*/  LDC.64 R4, c[0x0][0x388] ;  /* 0x0000e200ff047b82 */ /* 0x000e700000000a00 */
[----:B0-23--:R-:W0:Y:S01]  /*08c0*/  LDC.64 R6, c[0x0][0x380] ;  /* 0x0000e000ff067b82 */ /* 0x00de220000000a00 */
[----:B-1----:R-:W-:-:S04]  /*08d0*/  IMAD.WIDE.U32 R4, R2, 0x4, R4 ;  /* 0x0000000402047825 */ /* 0x002fc800078e0004 */
[----:B------:R-:W-:Y:S01]  /*08e0*/  IMAD.MOV.U32 R8, RZ, RZ, R4 ;  /* 0x000000ffff087224 */ /* 0x000fe200078e0004 */
[----:B------:R-:W-:Y:S01]  /*08f0*/  IADD3 R4, PT, PT, -R3, RZ, RZ ;  /* 0x000000ff03047210 */ /* 0x000fe20007ffe1ff */
[----:B0-----:R-:W-:-:S07]  /*0900*/  IMAD.WIDE.U32 R6, R2, 0x4, R6 ;  /* 0x0000000402067825 */ /* 0x001fce00078e0006 */
.L_x_10:
[----:B0-----:R-:W-:Y:S01]  /*0910*/  MOV R3, R7 ;  /* 0x0000000700037202 */ /* 0x001fe20000000f00 */
[----:B------:R-:W-:-:S05]  /*0920*/  IMAD.MOV.U32 R2, RZ, RZ, R6 ;  /* 0x000000ffff027224 */ /* 0x000fca00078e0006 */
[----:B------:R0:W2:Y:S01]  /*0930*/  LDG.E R3, desc[UR12][R2.64] ;  /* 0x0000000c02037981 */ /* 0x0000a2000c1e1900 */
[----:B------:R-:W-:Y:S02]  /*0940*/  IADD3 R4, PT, PT, R4, 0x1, RZ ;  /* 0x0000000104047810 */ /* 0x000fe40007ffe0ff */
[----:B------:R-:W-:Y:S02]  /*0950*/  IADD3 R6, P2, PT, R6, 0x4, RZ ;  /* 0x0000000406067810 */ /* 0x000fe40007f5e0ff */
[----:B------:R-:W-:-:S03]  /*0960*/  ISETP.NE.AND P0, PT, R4, RZ, PT ;  /* 0x000000ff0400720c */ /* 0x000fc60003f05270 */
[----:B------:R-:W-:Y:S01]  /*0970*/  IMAD.X R7, RZ, RZ, R7, P2 ;  /* 0x000000ffff077224 */ /* 0x000fe200010e0607 */
[----:B0-----:R-:W-:Y:S02]  /*0980*/  MOV R2, R8 ;  /* 0x0000000800027202 */ /* 0x001fe40000000f00 */
[----:B------:R-:W-:Y:S01]  /*0990*/  IADD3 R8, P1, PT, R8, 0x4, RZ ;  /* 0x0000000408087810 */ /* 0x000fe20007f3e0ff */
[----:B--2---:R-:W-:Y:S02]  /*09a0*/  IMAD.IADD R0, R3, 0x1, R0 ;  /* 0x0000000103007824 */ /* 0x004fe400078e0200 */
[----:B------:R-:W-:Y:S01]  /*09b0*/  IMAD.MOV.U32 R3, RZ, RZ, R5 ;  /* 0x000000ffff037224 */ /* 0x000fe200078e0005 */
[----:B------:R-:W-:-:S04]  /*09c0*/  IADD3.X R5, PT, PT, RZ, R5, RZ, P1, !PT ;  /* 0x00000005ff057210 */ /* 0x000fc80000ffe4ff */
[----:B------:R0:W-:Y:S01]  /*09d0*/  STG.E desc[UR12][R2.64], R0 ;  /* 0x0000000002007986 */ /* 0x0001e2000c10190c */
[----:B------:R-:W-:Y:S05]  /*09e0*/  @P0 BRA `(.L_x_10) ;  /* 0xfffffffc00c80947 */ /* 0x000fea000383ffff */
[----:B------:R-:W-:Y:S05]  /*09f0*/  EXIT ;  /* 0x000000000000794d */ /* 0x000fea0003800000 */
.L_x_11:
        /* <DEDUP_REMOVED lines=16> */
.L_x_17:


//--------------------- .text._Z20toPositiveOrNegativePiS_i --------------------------
	.section	.text._Z20toPositiveOrNegativePiS_i,"ax",@progbits
	.align	128
        .global         _Z20toPositiveOrNegativePiS_i
        .type           _Z20toPositiveOrNegativePiS_i,@function
        .size           _Z20toPositiveOrNegativePiS_i,(.L_x_18 - _Z20toPositiveOrNegativePiS_i)
        .other          _Z20toPositiveOrNegativePiS_i,@"STO_CUDA_ENTRY STV_DEFAULT"
_Z20toPositiveOrNegativePiS_i:
.text._Z20toPositiveOrNegativePiS_i:
[----:B------:R-:W-:Y:S01]  /*0000*/  LDC R1, c[0x0][0x37c] ;  /* 0x0000df00ff017b82 */ /* 0x000fe20000000800 */
[----:B------:R-:W0:Y:S07]  /*0010*/  S2R R0, SR_TID.X ;  /* 0x0000000000007919 */ /* 0x000e2e0000002100 */
[----:B------:R-:W0:Y:S01]  /*0020*/  S2UR UR4, SR_CTAID.X ;  /* 0x00000000000479c3 */ /* 0x000e220000002500 */
[----:B------:R-:W1:Y:S07]  /*0030*/  LDCU UR5, c[0x0][0x390] ;  /* 0x00007200ff0577ac */ /* 0x000e6e0008000800 */
[----:B------:R-:W0:Y:S02]  /*0040*/  LDC R7, c[0x0][0x360] ;  /* 0x0000d800ff077b82 */ /* 0x000e240000000800 */
[----:B0-----:R-:W-:-:S05]  /*0050*/  IMAD R7, R7, UR4, R0 ;  /* 0x0000000407077c24 */ /* 0x001fca000f8e0200 */
[----:B-1----:R-:W-:-:S13]  /*0060*/  ISETP.GE.AND P0, PT, R7, UR5, PT ;  /* 0x0000000507007c0c */ /* 0x002fda000bf06270 */
[----:B------:R-:W-:Y:S05]  /*0070*/  @P0 EXIT ;  /* 0x000000000000094d */ /* 0x000fea0003800000 */
[----:B------:R-:W0:Y:S01]  /*0080*/  LDC.64 R2, c[0x0][0x380] ;  /* 0x0000e000ff027b82 */ /* 0x000e220000000a00 */
[----:B------:R-:W1:Y:S07]  /*0090*/  LDCU.64 UR4, c[0x0][0x358] ;  /* 0x00006b00ff0477ac */ /* 0x000e6e0008000a00 */
[----:B------:R-:W2:Y:S01]  /*00a0*/  LDC.64 R4, c[0x0][0x388] ;  /* 0x0000e200ff047b82 */ /* 0x000ea20000000a00 */
[----:B0-----:R-:W-:-:S06]  /*00b0*/  IMAD.WIDE R2, R7, 0x4, R2 ;  /* 0x0000000407027825 */ /* 0x001fcc00078e0202 */
[----:B-1----:R-:W3:Y:S01]  /*00c0*/  LDG.E R2, desc[UR4][R2.64] ;  /* 0x0000000402027981 */ /* 0x002ee2000c1e1900 */
[----:B--2---:R-:W-:Y:S01]  /*00d0*/  IMAD.WIDE R4, R7, 0x4, R4 ;  /* 0x0000000407047825 */ /* 0x004fe200078e0204 */
[----:B---3--:R-:W-:-:S04]  /*00e0*/  ISETP.GT.AND P0, PT, R2, RZ, PT ;  /* 0x000000ff0200720c */ /* 0x008fc80003f04270 */
[----:B------:R-:W-:-:S05]  /*00f0*/  SEL R7, RZ, 0x1, !P0 ;  /* 0x00000001ff077807 */ /* 0x000fca0004000000 */
[----:B------:R-:W-:Y:S01]  /*0100*/  STG.E desc[UR4][R4.64], R7 ;  /* 0x0000000704007986 */ /* 0x000fe2000c101904 */
[----:B------:R-:W-:Y:S05]  /*0110*/  EXIT ;  /* 0x000000000000794d */ /* 0x000fea0003800000 */
.L_x_12:
        /* <DEDUP_REMOVED lines=14> */
.L_x_18:


//--------------------- .text._Z23matrixMultiplyOptimizedPfS_S_iii --------------------------
	.section	.text._Z23matrixMultiplyOptimizedPfS_S_iii,"ax",@progbits
	.align	128
        .global         _Z23matrixMultiplyOptimizedPfS_S_iii
        .type           _Z23matrixMultiplyOptimizedPfS_S_iii,@function
        .size           _Z23matrixMultiplyOptimizedPfS_S_iii,(.L_x_19 - _Z23matrixMultiplyOptimizedPfS_S_iii)
        .other          _Z23matrixMultiplyOptimizedPfS_S_iii,@"STO_CUDA_ENTRY STV_DEFAULT"
_Z23matrixMultiplyOptimizedPfS_S_iii:
.text._Z23matrixMultiplyOptimizedPfS_S_iii:
[----:B------:R-:W-:Y:S01]  /*0000*/  LDC R1, c[0x0][0x37c] ;  /* 0x0000df00ff017b82 */ /* 0x000fe20000000800 */
[----:B------:R-:W0:Y:S01]  /*0010*/  S2R R12, SR_CTAID.Y ;  /* 0x00000000000c7919 */ /* 0x000e220000002600 */
[----:B------:R-:W1:Y:S01]  /*0020*/  LDCU UR10, c[0x0][0x3a0] ;  /* 0x00007400ff0a77ac */ /* 0x000e620008000800 */
[----:B------:R-:W-:Y:S01]  /*0030*/  HFMA2 R23, -RZ, RZ, 0, 0 ;  /* 0x00000000ff177431 */ /* 0x000fe200000001ff */
[----:B------:R-:W0:Y:S01]  /*0040*/  S2R R0, SR_TID.Y ;  /* 0x0000000000007919 */ /* 0x000e220000002200 */
[----:B------:R-:W2:Y:S01]  /*0050*/  LDCU.64 UR8, c[0x0][0x358] ;  /* 0x00006b00ff0877ac */ /* 0x000ea20008000a00 */
[----:B------:R-:W3:Y:S01]  /*0060*/  S2R R5, SR_CTAID.X ;  /* 0x0000000000057919 */ /* 0x000ee20000002500 */
[----:B------:R-:W3:Y:S01]  /*0070*/  S2R R21, SR_TID.X ;  /* 0x0000000000157919 */ /* 0x000ee20000002100 */
[----:B-1----:R-:W-:Y:S01]  /*0080*/  UISETP.GE.AND UP0, UPT, UR10, 0x1, UPT ;  /* 0x000000010a00788c */ /* 0x002fe2000bf06270 */
[----:B0-----:R-:W-:Y:S02]  /*0090*/  LEA R12, R12, R0, 0x4 ;  /* 0x000000000c0c7211 */ /* 0x001fe400078e20ff */
[----:B---3--:R-:W-:-:S06]  /*00a0*/  LEA R13, R5, R21, 0x4 ;  /* 0x00000015050d7211 */ /* 0x008fcc00078e20ff */
[----:B--2---:R-:W-:Y:S05]  /*00b0*/  BRA.U !UP0, `(.L_x_13) ;  /* 0x00000005083c7547 */ /* 0x004fea000b800000 */
[----:B------:R-:W0:Y:S01]  /*00c0*/  S2UR UR7, SR_CgaCtaId ;  /* 0x00000000000779c3 */ /* 0x000e220000008800 */
[----:B------:R-:W1:Y:S01]  /*00d0*/  LDCU UR11, c[0x0][0x39c] ;  /* 0x00007380ff0b77ac */ /* 0x000e620008000800 */
[----:B------:R-:W-:Y:S01]  /*00e0*/  MOV R23, RZ ;  /* 0x000000ff00177202 */ /* 0x000fe20000000f00 */
[----:B------:R-:W-:Y:S01]  /*00f0*/  IMAD R15, R12, UR10, R21 ;  /* 0x0000000a0c0f7c24 */ /* 0x000fe2000f8e0215 */
[----:B------:R-:W-:Y:S01]  /*0100*/  UMOV UR5, 0x400 ;  /* 0x0000040000057882 */ /* 0x000fe20000000000 */
[----:B------:R-:W-:-:S03]  /*0110*/  UIADD3 UR4, UPT, UPT, UR10, 0xf, URZ ;  /* 0x0000000f0a047890 */ /* 0x000fc6000fffe0ff */
[----:B------:R-:W2:Y:S01]  /*0120*/  LDC R16, c[0x0][0x39c] ;  /* 0x0000e700ff107b82 */ /* 0x000ea20000000800 */
[----:B------:R-:W-:Y:S02]  /*0130*/  UIADD3 UR6, UPT, UPT, UR5, 0x400, URZ ;  /* 0x0000040005067890 */ /* 0x000fe4000fffe0ff */
[----:B------:R-:W-:Y:S01]  /*0140*/  USHF.R.U32.HI UR4, URZ, 0x4, UR4 ;  /* 0x00000004ff047899 */ /* 0x000fe20008011604 */
[----:B------:R-:W3:Y:S04]  /*0150*/  LDCU UR13, c[0x0][0x3a0] ;  /* 0x00007400ff0d77ac */ /* 0x000ee80008000800 */
[----:B------:R-:W4:Y:S01]  /*0160*/  LDC.64 R2, c[0x0][0x380] ;  /* 0x0000e000ff027b82 */ /* 0x000f220000000a00 */
[----:B------:R-:W2:Y:S01]  /*0170*/  LDCU UR12, c[0x0][0x398] ;  /* 0x00007300ff0c77ac */ /* 0x000ea20008000800 */
[----:B-1----:R-:W-:Y:S01]  /*0180*/  IMAD R14, R0, UR11, R21 ;  /* 0x0000000b000e7c24 */ /* 0x002fe2000f8e0215 */
[----:B------:R-:W-:-:S02]  /*0190*/  UIADD3 UR4, UPT, UPT, -UR4, URZ, URZ ;  /* 0x000000ff04047290 */ /* 0x000fc4000fffe1ff */
[----:B0-----:R-:W-:Y:S02]  /*01a0*/  ULEA UR5, UR7, UR5, 0x18 ;  /* 0x0000000507057291 */ /* 0x001fe4000f8ec0ff */
[----:B------:R-:W-:Y:S01]  /*01b0*/  LEA R14, R5, R14, 0x4 ;  /* 0x0000000e050e7211 */ /* 0x000fe200078e20ff */
[----:B------:R-:W-:-:S03]  /*01c0*/  ULEA UR6, UR7, UR6, 0x18 ;  /* 0x0000000607067291 */ /* 0x000fc6000f8ec0ff */
[----:B------:R-:W-:-:S03]  /*01d0*/  LEA R18, R0, UR5, 0x6 ;  /* 0x0000000500127c11 */ /* 0x000fc6000f8e30ff */
[C---:B------:R-:W-:Y:S02]  /*01e0*/  LEA R19, R21.reuse, UR6, 0x2 ;  /* 0x0000000615137c11 */ /* 0x040fe4000f8e10ff */
[----:B------:R-:W-:Y:S02]  /*01f0*/  LEA R20, R21, R18, 0x2 ;  /* 0x0000001215147211 */ /* 0x000fe400078e10ff */
[----:B---3--:R-:W-:-:S07]  /*0200*/  LEA R17, R0, R19, 0x6 ;  /* 0x0000001300117211 */ /* 0x008fce00078e30ff */
.L_x_14:
[----:B------:R-:W-:Y:S01]  /*0210*/  ISETP.GE.AND P0, PT, R0, UR13, PT ;  /* 0x0000000d00007c0c */ /* 0x000fe2000bf06270 */
[----:B------:R-:W-:Y:S01]  /*0220*/  HFMA2 R22, -RZ, RZ, 0, 0 ;  /* 0x00000000ff167431 */ /* 0x000fe200000001ff */
[----:B------:R-:W-:Y:S01]  /*0230*/  ISETP.GE.AND P1, PT, R21, UR13, PT ;  /* 0x0000000d15007c0c */ /* 0x000fe2000bf26270 */
[----:B----4-:R-:W-:Y:S01]  /*0240*/  IMAD.WIDE R4, R15, 0x4, R2 ;  /* 0x000000040f047825 */ /* 0x010fe200078e0202 */
[----:B--2---:R-:W-:Y:S02]  /*0250*/  ISETP.GE.OR P0, PT, R13, R16, P0 ;  /* 0x000000100d00720c */ /* 0x004fe40000706670 */
[----:B------:R-:W-:Y:S02]  /*0260*/  ISETP.GE.OR P1, PT, R12, UR12, P1 ;  /* 0x0000000c0c007c0c */ /* 0x000fe40008f26670 */
[----:B------:R-:W-:-:S09]  /*0270*/  MOV R27, RZ ;  /* 0x000000ff001b7202 */ /* 0x000fd20000000f00 */
[----:B------:R-:W0:Y:S02]  /*0280*/  @!P0 LDC.64 R6, c[0x0][0x388] ;  /* 0x0000e200ff068b82 */ /* 0x000e240000000a00 */
[----:B------:R-:W2:Y:S01]  /*0290*/  @!P1 LDG.E R27, desc[UR8][R4.64] ;  /* 0x00000008041b9981 */ /* 0x000ea2000c1e1900 */
[----:B0-----:R-:W-:-:S05]  /*02a0*/  @!P0 IMAD.WIDE R6, R14, 0x4, R6 ;  /* 0x000000040e068825 */ /* 0x001fca00078e0206 */
[----:B------:R-:W3:Y:S01]  /*02b0*/  @!P0 LDG.E R22, desc[UR8][R6.64] ;  /* 0x0000000806168981 */ /* 0x000ee2000c1e1900 */
[----:B------:R-:W-:-:S04]  /*02c0*/  UIADD3 UR4, UPT, UPT, UR4, 0x1, URZ ;  /* 0x0000000104047890 */ /* 0x000fc8000fffe0ff */
[----:B------:R-:W-:Y:S01]  /*02d0*/  UISETP.NE.AND UP0, UPT, UR4, URZ, UPT ;  /* 0x000000ff0400728c */ /* 0x000fe2000bf05270 */
[----:B------:R-:W-:Y:S02]  /*02e0*/  IADD3 R0, PT, PT, R0, 0x10, RZ ;  /* 0x0000001000007810 */ /* 0x000fe40007ffe0ff */
[----:B------:R-:W-:Y:S02]  /*02f0*/  IADD3 R15, PT, PT, R15, 0x10, RZ ;  /* 0x000000100f0f7810 */ /* 0x000fe40007ffe0ff */
[----:B------:R-:W-:Y:S02]  /*0300*/  IADD3 R21, PT, PT, R21, 0x10, RZ ;  /* 0x0000001015157810 */ /* 0x000fe40007ffe0ff */
[----:B------:R-:W-:Y:S01]  /*0310*/  LEA R14, R16, R14, 0x4 ;  /* 0x0000000e100e7211 */ /* 0x000fe200078e20ff */
[----:B--2---:R-:W-:Y:S04]  /*0320*/  STS [R20], R27 ;  /* 0x0000001b14007388 */ /* 0x004fe80000000800 */
[----:B---3--:R-:W-:Y:S01]  /*0330*/  STS [R17], R22 ;  /* 0x0000001611007388 */ /* 0x008fe20000000800 */
[----:B------:R-:W-:Y:S06]  /*0340*/  BAR.SYNC.DEFER_BLOCKING 0x0 ;  /* 0x0000000000007b1d */ /* 0x000fec0000010000 */
[----:B------:R-:W-:Y:S04]  /*0350*/  LDS R26, [R19] ;  /* 0x00000000131a7984 */ /* 0x000fe80000000800 */
[----:B------:R-:W0:Y:S04]  /*0360*/  LDS.128 R8, [R18] ;  /* 0x0000000012087984 */ /* 0x000e280000000c00 */
[----:B------:R-:W1:Y:S04]  /*0370*/  LDS R29, [R19+0x40] ;  /* 0x00004000131d7984 */ /* 0x000e680000000800 */
[----:B------:R-:W2:Y:S04]  /*0380*/  LDS R25, [R19+0x80] ;  /* 0x0000800013197984 */ /* 0x000ea80000000800 */
[----:B------:R-:W3:Y:S04]  /*0390*/  LDS R24, [R19+0xc0] ;  /* 0x0000c00013187984 */ /* 0x000ee80000000800 */
[----:B------:R-:W-:Y:S04]  /*03a0*/  LDS.128 R4, [R18+0x10] ;  /* 0x0000100012047984 */ /* 0x000fe80000000c00 */
[----:B------:R-:W-:Y:S04]  /*03b0*/  LDS R22, [R19+0x140] ;  /* 0x0001400013167984 */ /* 0x000fe80000000800 */
[----:B------:R-:W-:Y:S01]  /*03c0*/  LDS R27, [R19+0x200] ;  /* 0x00020000131b7984 */ /* 0x000fe20000000800 */
[----:B0-----:R-:W-:-:S03]  /*03d0*/  FFMA R8, R8, R26, R23 ;  /* 0x0000001a08087223 */ /* 0x001fc60000000017 */
[----:B------:R-:W0:Y:S01]  /*03e0*/  LDS R23, [R19+0x100] ;  /* 0x0001000013177984 */ /* 0x000e220000000800 */
[----:B-1----:R-:W-:-:S03]  /*03f0*/  FFMA R8, R29, R9, R8 ;  /* 0x000000091d087223 */ /* 0x002fc60000000008 */
[----:B------:R-:W-:Y:S01]  /*0400*/  LDS R26, [R19+0x1c0] ;  /* 0x0001c000131a7984 */ /* 0x000fe20000000800 */
[----:B--2---:R-:W-:-:S03]  /*0410*/  FFMA R9, R25, R10, R8 ;  /* 0x0000000a19097223 */ /* 0x004fc60000000008 */
[----:B------:R-:W1:Y:S01]  /*0420*/  LDS R25, [R19+0x180] ;  /* 0x0001800013197984 */ /* 0x000e620000000800 */
[----:B---3--:R-:W-:-:S03]  /*0430*/  FFMA R9, R24, R11, R9 ;  /* 0x0000000b18097223 */ /* 0x008fc60000000009 */
[----:B------:R-:W-:Y:S01]  /*0440*/  LDS R24, [R19+0x240] ;  /* 0x0002400013187984 */ /* 0x000fe20000000800 */
[----:B0-----:R-:W-:-:S03]  /*0450*/  FFMA R23, R4, R23, R9 ;  /* 0x0000001704177223 */ /* 0x001fc60000000009 */
[----:B------:R-:W0:Y:S01]  /*0460*/  LDS.128 R8, [R18+0x20] ;  /* 0x0000200012087984 */ /* 0x000e220000000c00 */
[----:B------:R-:W-:-:S03]  /*0470*/  FFMA R22, R22, R5, R23 ;  /* 0x0000000516167223 */ /* 0x000fc60000000017 */
[----:B------:R-:W2:Y:S01]  /*0480*/  LDS R23, [R19+0x280] ;  /* 0x0002800013177984 */ /* 0x000ea20000000800 */
[----:B-1----:R-:W-:-:S03]  /*0490*/  FFMA R25, R25, R6, R22 ;  /* 0x0000000619197223 */ /* 0x002fc60000000016 */
[----:B------:R-:W1:Y:S01]  /*04a0*/  LDS R22, [R19+0x2c0] ;  /* 0x0002c00013167984 */ /* 0x000e620000000800 */
[----:B------:R-:W-:-:S03]  /*04b0*/  FFMA R7, R26, R7, R25 ;  /* 0x000000071a077223 */ /* 0x000fc60000000019 */
[----:B------:R-:W-:Y:S01]  /*04c0*/  LDS R25, [R19+0x300] ;  /* 0x0003000013197984 */ /* 0x000fe20000000800 */
[----:B0-----:R-:W-:-:S03]  /*04d0*/  FFMA R27, R8, R27, R7 ;  /* 0x0000001b081b7223 */ /* 0x001fc60000000007 */
[----:B------:R-:W0:Y:S01]  /*04e0*/  LDS.128 R4, [R18+0x30] ;  /* 0x0000300012047984 */ /* 0x000e220000000c00 */
[----:B------:R-:W-:-:S03]  /*04f0*/  FFMA R24, R24, R9, R27 ;  /* 0x0000000918187223 */ /* 0x000fc6000000001b */
[----:B------:R-:W3:Y:S04]  /*0500*/  LDS R27, [R19+0x340] ;  /* 0x00034000131b7984 */ /* 0x000ee80000000800 */
[----:B------:R-:W4:Y:S04]  /*0510*/  LDS R9, [R19+0x380] ;  /* 0x0003800013097984 */ /* 0x000f280000000800 */
[----:B------:R-:W5:Y:S01]  /*0520*/  LDS R8, [R19+0x3c0] ;  /* 0x0003c00013087984 */ /* 0x000f620000000800 */
[----:B--2---:R-:W-:-:S04]  /*0530*/  FFMA R23, R23, R10, R24 ;  /* 0x0000000a17177223 */ /* 0x004fc80000000018 */
[----:B-1----:R-:W-:-:S04]  /*0540*/  FFMA R11, R22, R11, R23 ;  /* 0x0000000b160b7223 */ /* 0x002fc80000000017 */
[----:B0-----:R-:W-:-:S04]  /*0550*/  FFMA R4, R4, R25, R11 ;  /* 0x0000001904047223 */ /* 0x001fc8000000000b */
[----:B---3--:R-:W-:-:S04]  /*0560*/  FFMA R4, R27, R5, R4 ;  /* 0x000000051b047223 */ /* 0x008fc80000000004 */
[----:B----4-:R-:W-:-:S04]  /*0570*/  FFMA R9, R9, R6, R4 ;  /* 0x0000000609097223 */ /* 0x010fc80000000004 */
[----:B-----5:R-:W-:Y:S01]  /*0580*/  FFMA R23, R8, R7, R9 ;  /* 0x0000000708177223 */ /* 0x020fe20000000009 */
[----:B------:R-:W-:Y:S06]  /*0590*/  BAR.SYNC.DEFER_BLOCKING 0x0 ;  /* 0x0000000000007b1d */ /* 0x000fec0000010000 */
[----:B------:R-:W-:Y:S05]  /*05a0*/  BRA.U UP0, `(.L_x_14) ;  /* 0xfffffffd00187547 */ /* 0x000fea000b83ffff */
.L_x_13:
[----:B------:R-:W0:Y:S02]  /*05b0*/  LDCU.64 UR4, c[0x0][0x398] ;  /* 0x00007300ff0477ac */ /* 0x000e240008000a00 */
[----:B0-----:R-:W-:-:S04]  /*05c0*/  ISETP.GE.AND P0, PT, R13, UR5, PT ;  /* 0x000000050d007c0c */ /* 0x001fc8000bf06270 */
[----:B------:R-:W-:-:S13]  /*05d0*/  ISETP.GE.OR P0, PT, R12, UR4, P0 ;  /* 0x000000040c007c0c */ /* 0x000fda0008706670 */
[----:B------:R-:W-:Y:S05]  /*05e0*/  @P0 EXIT ;  /* 0x000000000000094d */ /* 0x000fea0003800000 */
[----:B------:R-:W0:Y:S01]  /*05f0*/  LDC.64 R2, c[0x0][0x390] ;  /* 0x0000e400ff027b82 */ /* 0x000e220000000a00 */
[----:B------:R-:W-:-:S04]  /*0600*/  IMAD R13, R12, UR5, R13 ;  /* 0x000000050c0d7c24 */ /* 0x000fc8000f8e020d */
[----:B0-----:R-:W-:-:S05]  /*0610*/  IMAD.WIDE.U32 R2, R13, 0x4, R2 ;  /* 0x000000040d027825 */ /* 0x001fca00078e0002 */
[----:B------:R-:W-:Y:S01]  /*0620*/  STG.E desc[UR8][R2.64], R23 ;  /* 0x0000001702007986 */ /* 0x000fe2000c101908 */
[----:B------:R-:W-:Y:S05]  /*0630*/  EXIT ;  /* 0x000000000000794d */ /* 0x000fea0003800000 */
.L_x_15:
        /* <DEDUP_REMOVED lines=12> */
.L_x_19:


//--------------------- .nv.shared.reserved.0     --------------------------
	.section	.nv.shared.reserved.0,"aw",@nobits
	.weak		__nv_reservedSMEM_offset_0_alias
	.size		__nv_reservedSMEM_offset_0_alias, 0, 64
	.other		__nv_reservedSMEM_offset_0_alias,@"STO_CUDA_RESERVED_SHARED STV_DEFAULT"
__nv_reservedSMEM_offset_0_alias:
	.zero		0
	.zero		64


//--------------------- .nv.shared._Z23matrixMultiplyOptimizedPfS_S_iii --------------------------
	.section	.nv.shared._Z23matrixMultiplyOptimizedPfS_S_iii,"aw",@nobits
	.sectionflags	@""
	.align	4
.nv.shared._Z23matrixMultiplyOptimizedPfS_S_iii:
	.zero		3072


//--------------------- .nv.constant0._Z13maskAndCumSumPiS_S_i --------------------------
	.section	.nv.constant0._Z13maskAndCumSumPiS_S_i,"a",@progbits
	.sectionflags	@""
	.align	4
.nv.constant0._Z13maskAndCumSumPiS_S_i:
	.zero		924


//--------------------- .nv.constant0._Z11naiveCumSumPiS_i --------------------------
	.section	.nv.constant0._Z11naiveCumSumPiS_i,"a",@progbits
	.sectionflags	@""
	.align	4
.nv.constant0._Z11naiveCumSumPiS_i:
	.zero		916


//--------------------- .nv.constant0._Z20toPositiveOrNegativePiS_i --------------------------
	.section	.nv.constant0._Z20toPositiveOrNegativePiS_i,"a",@progbits
	.sectionflags	@""
	.align	4
.nv.constant0._Z20toPositiveOrNegativePiS_i:
	.zero		916


//--------------------- .nv.constant0._Z23matrixMultiplyOptimizedPfS_S_iii --------------------------
	.section	.nv.constant0._Z23matrixMultiplyOptimizedPfS_S_iii,"a",@progbits
	.sectionflags	@""
	.align	4
.nv.constant0._Z23matrixMultiplyOptimizedPfS_S_iii:
	.zero		932


//--------------------- SYMBOLS --------------------------

	.type		.nv.reservedSmem.offset0,@object
	.size		.nv.reservedSmem.offset0,0x4
	.type		.nv.reservedSmem.cap,@object
	.size		.nv.reservedSmem.cap,0x4
